//
// Generated by NVIDIA NVVM Compiler
//
// Compiler Build ID: CL-36424714
// Cuda compilation tools, release 13.0, V13.0.88
// Based on NVVM 20.0.0
//

.version 9.0
.target sm_100
.address_size 64

	// .globl	_Z18denseForwardKernelPfS_S_S_iii

.visible .entry _Z18denseForwardKernelPfS_S_S_iii(
	.param .u64 .ptr .align 1 _Z18denseForwardKernelPfS_S_S_iii_param_0,
	.param .u64 .ptr .align 1 _Z18denseForwardKernelPfS_S_S_iii_param_1,
	.param .u64 .ptr .align 1 _Z18denseForwardKernelPfS_S_S_iii_param_2,
	.param .u64 .ptr .align 1 _Z18denseForwardKernelPfS_S_S_iii_param_3,
	.param .u32 _Z18denseForwardKernelPfS_S_S_iii_param_4,
	.param .u32 _Z18denseForwardKernelPfS_S_S_iii_param_5,
	.param .u32 _Z18denseForwardKernelPfS_S_S_iii_param_6
)
{
	.reg .pred 	%p<13>;
	.reg .b32 	%r<41>;
	.reg .b32 	%f<70>;
	.reg .b64 	%rd<57>;

	ld.param.u64 	%rd8, [_Z18denseForwardKernelPfS_S_S_iii_param_0];
	ld.param.u64 	%rd9, [_Z18denseForwardKernelPfS_S_S_iii_param_1];
	ld.param.u64 	%rd6, [_Z18denseForwardKernelPfS_S_S_iii_param_2];
	ld.param.u64 	%rd7, [_Z18denseForwardKernelPfS_S_S_iii_param_3];
	ld.param.u32 	%r18, [_Z18denseForwardKernelPfS_S_S_iii_param_4];
	ld.param.u32 	%r19, [_Z18denseForwardKernelPfS_S_S_iii_param_5];
	ld.param.u32 	%r20, [_Z18denseForwardKernelPfS_S_S_iii_param_6];
	cvta.to.global.u64 	%rd1, %rd9;
	cvta.to.global.u64 	%rd2, %rd8;
	mov.u32 	%r21, %ctaid.y;
	mov.u32 	%r22, %ntid.y;
	mov.u32 	%r23, %tid.y;
	mad.lo.s32 	%r1, %r21, %r22, %r23;
	mov.u32 	%r24, %ctaid.x;
	mov.u32 	%r25, %ntid.x;
	mov.u32 	%r26, %tid.x;
	mad.lo.s32 	%r2, %r24, %r25, %r26;
	setp.ge.s32 	%p1, %r1, %r20;
	setp.ge.s32 	%p2, %r2, %r19;
	or.pred  	%p3, %p2, %p1;
	@%p3 bra 	$L__BB0_14;
	setp.lt.s32 	%p4, %r18, 1;
	mov.f32 	%f69, 0f00000000;
	@%p4 bra 	$L__BB0_13;
	mul.lo.s32 	%r3, %r18, %r1;
	and.b32  	%r4, %r18, 7;
	setp.lt.u32 	%p5, %r18, 8;
	mov.f32 	%f69, 0f00000000;
	mov.b32 	%r39, 0;
	@%p5 bra 	$L__BB0_5;
	and.b32  	%r39, %r18, 2147483640;
	neg.s32 	%r37, %r39;
	shl.b32 	%r7, %r19, 3;
	mul.wide.u32 	%rd10, %r3, 4;
	add.s64 	%rd11, %rd10, %rd2;
	add.s64 	%rd56, %rd11, 16;
	mov.f32 	%f69, 0f00000000;
	mul.wide.s32 	%rd14, %r19, 4;
	mov.u32 	%r36, %r2;
$L__BB0_4:
	.pragma "nounroll";
	ld.global.f32 	%f17, [%rd56+-16];
	mul.wide.s32 	%rd12, %r36, 4;
	add.s64 	%rd13, %rd1, %rd12;
	ld.global.f32 	%f18, [%rd13];
	fma.rn.f32 	%f19, %f17, %f18, %f69;
	ld.global.f32 	%f20, [%rd56+-12];
	add.s64 	%rd15, %rd13, %rd14;
	ld.global.f32 	%f21, [%rd15];
	fma.rn.f32 	%f22, %f20, %f21, %f19;
	ld.global.f32 	%f23, [%rd56+-8];
	add.s64 	%rd16, %rd15, %rd14;
	ld.global.f32 	%f24, [%rd16];
	fma.rn.f32 	%f25, %f23, %f24, %f22;
	ld.global.f32 	%f26, [%rd56+-4];
	add.s64 	%rd17, %rd16, %rd14;
	ld.global.f32 	%f27, [%rd17];
	fma.rn.f32 	%f28, %f26, %f27, %f25;
	ld.global.f32 	%f29, [%rd56];
	add.s64 	%rd18, %rd17, %rd14;
	ld.global.f32 	%f30, [%rd18];
	fma.rn.f32 	%f31, %f29, %f30, %f28;
	ld.global.f32 	%f32, [%rd56+4];
	add.s64 	%rd19, %rd18, %rd14;
	ld.global.f32 	%f33, [%rd19];
	fma.rn.f32 	%f34, %f32, %f33, %f31;
	ld.global.f32 	%f35, [%rd56+8];
	add.s64 	%rd20, %rd19, %rd14;
	ld.global.f32 	%f36, [%rd20];
	fma.rn.f32 	%f37, %f35, %f36, %f34;
	ld.global.f32 	%f38, [%rd56+12];
	add.s64 	%rd21, %rd20, %rd14;
	ld.global.f32 	%f39, [%rd21];
	fma.rn.f32 	%f69, %f38, %f39, %f37;
	add.s32 	%r37, %r37, 8;
	add.s32 	%r36, %r36, %r7;
	add.s64 	%rd56, %rd56, 32;
	setp.ne.s32 	%p6, %r37, 0;
	@%p6 bra 	$L__BB0_4;
$L__BB0_5:
	setp.eq.s32 	%p7, %r4, 0;
	@%p7 bra 	$L__BB0_13;
	and.b32  	%r13, %r18, 3;
	setp.lt.u32 	%p8, %r4, 4;
	@%p8 bra 	$L__BB0_8;
	add.s32 	%r28, %r39, %r3;
	mul.wide.u32 	%rd22, %r28, 4;
	add.s64 	%rd23, %rd2, %rd22;
	ld.global.f32 	%f41, [%rd23];
	mad.lo.s32 	%r29, %r39, %r19, %r2;
	mul.wide.s32 	%rd24, %r29, 4;
	add.s64 	%rd25, %rd1, %rd24;
	ld.global.f32 	%f42, [%rd25];
	fma.rn.f32 	%f43, %f41, %f42, %f69;
	cvt.u64.u32 	%rd26, %r3;
	cvt.u64.u32 	%rd27, %r39;
	add.s64 	%rd28, %rd27, %rd26;
	shl.b64 	%rd29, %rd28, 2;
	add.s64 	%rd30, %rd2, %rd29;
	ld.global.f32 	%f44, [%rd30+4];
	mul.wide.s32 	%rd31, %r19, 4;
	add.s64 	%rd32, %rd25, %rd31;
	ld.global.f32 	%f45, [%rd32];
	fma.rn.f32 	%f46, %f44, %f45, %f43;
	ld.global.f32 	%f47, [%rd30+8];
	add.s64 	%rd33, %rd32, %rd31;
	ld.global.f32 	%f48, [%rd33];
	fma.rn.f32 	%f49, %f47, %f48, %f46;
	ld.global.f32 	%f50, [%rd30+12];
	add.s64 	%rd34, %rd33, %rd31;
	ld.global.f32 	%f51, [%rd34];
	fma.rn.f32 	%f69, %f50, %f51, %f49;
	add.s32 	%r39, %r39, 4;
$L__BB0_8:
	setp.eq.s32 	%p9, %r13, 0;
	@%p9 bra 	$L__BB0_13;
	setp.eq.s32 	%p10, %r13, 1;
	@%p10 bra 	$L__BB0_11;
	add.s32 	%r30, %r39, %r3;
	mul.wide.u32 	%rd35, %r30, 4;
	add.s64 	%rd36, %rd2, %rd35;
	ld.global.f32 	%f53, [%rd36];
	mad.lo.s32 	%r31, %r39, %r19, %r2;
	mul.wide.s32 	%rd37, %r31, 4;
	add.s64 	%rd38, %rd1, %rd37;
	ld.global.f32 	%f54, [%rd38];
	fma.rn.f32 	%f55, %f53, %f54, %f69;
	cvt.u64.u32 	%rd39, %r3;
	cvt.u64.u32 	%rd40, %r39;
	add.s64 	%rd41, %rd40, %rd39;
	shl.b64 	%rd42, %rd41, 2;
	add.s64 	%rd43, %rd2, %rd42;
	ld.global.f32 	%f56, [%rd43+4];
	mul.wide.s32 	%rd44, %r19, 4;
	add.s64 	%rd45, %rd38, %rd44;
	ld.global.f32 	%f57, [%rd45];
	fma.rn.f32 	%f69, %f56, %f57, %f55;
	add.s32 	%r39, %r39, 2;
$L__BB0_11:
	and.b32  	%r32, %r18, 1;
	setp.eq.b32 	%p11, %r32, 1;
	not.pred 	%p12, %p11;
	@%p12 bra 	$L__BB0_13;
	add.s32 	%r33, %r39, %r3;
	mul.wide.u32 	%rd46, %r33, 4;
	add.s64 	%rd47, %rd2, %rd46;
	ld.global.f32 	%f58, [%rd47];
	mad.lo.s32 	%r34, %r39, %r19, %r2;
	mul.wide.s32 	%rd48, %r34, 4;
	add.s64 	%rd49, %rd1, %rd48;
	ld.global.f32 	%f59, [%rd49];
	fma.rn.f32 	%f69, %f58, %f59, %f69;
$L__BB0_13:
	cvta.to.global.u64 	%rd50, %rd6;
	mul.wide.s32 	%rd51, %r2, 4;
	add.s64 	%rd52, %rd50, %rd51;
	ld.global.f32 	%f60, [%rd52];
	add.f32 	%f61, %f69, %f60;
	mad.lo.s32 	%r35, %r19, %r1, %r2;
	cvta.to.global.u64 	%rd53, %rd7;
	mul.wide.s32 	%rd54, %r35, 4;
	add.s64 	%rd55, %rd53, %rd54;
	st.global.f32 	[%rd55], %f61;
$L__BB0_14:
	ret;

}
	// .globl	_Z19denseBackwardKernelPfS_S_S_iii
.visible .entry _Z19denseBackwardKernelPfS_S_S_iii(
	.param .u64 .ptr .align 1 _Z19denseBackwardKernelPfS_S_S_iii_param_0,
	.param .u64 .ptr .align 1 _Z19denseBackwardKernelPfS_S_S_iii_param_1,
	.param .u64 .ptr .align 1 _Z19denseBackwardKernelPfS_S_S_iii_param_2,
	.param .u64 .ptr .align 1 _Z19denseBackwardKernelPfS_S_S_iii_param_3,
	.param .u32 _Z19denseBackwardKernelPfS_S_S_iii_param_4,
	.param .u32 _Z19denseBackwardKernelPfS_S_S_iii_param_5,
	.param .u32 _Z19denseBackwardKernelPfS_S_S_iii_param_6
)
{
	.reg .pred 	%p<23>;
	.reg .b32 	%r<75>;
	.reg .b32 	%f<150>;
	.reg .b64 	%rd<93>;

	ld.param.u64 	%rd5, [_Z19denseBackwardKernelPfS_S_S_iii_param_0];
	ld.param.u64 	%rd6, [_Z19denseBackwardKernelPfS_S_S_iii_param_1];
	ld.param.u64 	%rd3, [_Z19denseBackwardKernelPfS_S_S_iii_param_2];
	ld.param.u64 	%rd4, [_Z19denseBackwardKernelPfS_S_S_iii_param_3];
	ld.param.u32 	%r41, [_Z19denseBackwardKernelPfS_S_S_iii_param_4];
	ld.param.u32 	%r42, [_Z19denseBackwardKernelPfS_S_S_iii_param_5];
	ld.param.u32 	%r43, [_Z19denseBackwardKernelPfS_S_S_iii_param_6];
	cvta.to.global.u64 	%rd1, %rd5;
	cvta.to.global.u64 	%rd2, %rd6;
	mov.u32 	%r44, %ctaid.y;
	mov.u32 	%r45, %ntid.y;
	mov.u32 	%r46, %tid.y;
	mad.lo.s32 	%r1, %r44, %r45, %r46;
	mov.u32 	%r47, %ctaid.x;
	mov.u32 	%r48, %ntid.x;
	mov.u32 	%r49, %tid.x;
	mad.lo.s32 	%r2, %r47, %r48, %r49;
	setp.ge.s32 	%p1, %r1, %r41;
	setp.ge.s32 	%p2, %r2, %r42;
	or.pred  	%p3, %p1, %p2;
	@%p3 bra 	$L__BB1_28;
	setp.lt.s32 	%p4, %r43, 1;
	mov.f32 	%f140, 0f00000000;
	@%p4 bra 	$L__BB1_13;
	and.b32  	%r3, %r43, 7;
	setp.lt.u32 	%p5, %r43, 8;
	mov.f32 	%f140, 0f00000000;
	mov.b32 	%r66, 0;
	@%p5 bra 	$L__BB1_5;
	and.b32  	%r66, %r43, 2147483640;
	neg.s32 	%r64, %r66;
	shl.b32 	%r6, %r42, 3;
	shl.b32 	%r7, %r41, 3;
	mov.f32 	%f140, 0f00000000;
	mul.wide.s32 	%rd11, %r41, 4;
	mul.wide.s32 	%rd13, %r42, 4;
	mov.u32 	%r62, %r1;
	mov.u32 	%r63, %r2;
$L__BB1_4:
	.pragma "nounroll";
	mul.wide.s32 	%rd7, %r62, 4;
	add.s64 	%rd8, %rd1, %rd7;
	ld.global.f32 	%f30, [%rd8];
	mul.wide.s32 	%rd9, %r63, 4;
	add.s64 	%rd10, %rd2, %rd9;
	ld.global.f32 	%f31, [%rd10];
	fma.rn.f32 	%f32, %f30, %f31, %f140;
	add.s64 	%rd12, %rd8, %rd11;
	ld.global.f32 	%f33, [%rd12];
	add.s64 	%rd14, %rd10, %rd13;
	ld.global.f32 	%f34, [%rd14];
	fma.rn.f32 	%f35, %f33, %f34, %f32;
	add.s64 	%rd15, %rd12, %rd11;
	ld.global.f32 	%f36, [%rd15];
	add.s64 	%rd16, %rd14, %rd13;
	ld.global.f32 	%f37, [%rd16];
	fma.rn.f32 	%f38, %f36, %f37, %f35;
	add.s64 	%rd17, %rd15, %rd11;
	ld.global.f32 	%f39, [%rd17];
	add.s64 	%rd18, %rd16, %rd13;
	ld.global.f32 	%f40, [%rd18];
	fma.rn.f32 	%f41, %f39, %f40, %f38;
	add.s64 	%rd19, %rd17, %rd11;
	ld.global.f32 	%f42, [%rd19];
	add.s64 	%rd20, %rd18, %rd13;
	ld.global.f32 	%f43, [%rd20];
	fma.rn.f32 	%f44, %f42, %f43, %f41;
	add.s64 	%rd21, %rd19, %rd11;
	ld.global.f32 	%f45, [%rd21];
	add.s64 	%rd22, %rd20, %rd13;
	ld.global.f32 	%f46, [%rd22];
	fma.rn.f32 	%f47, %f45, %f46, %f44;
	add.s64 	%rd23, %rd21, %rd11;
	ld.global.f32 	%f48, [%rd23];
	add.s64 	%rd24, %rd22, %rd13;
	ld.global.f32 	%f49, [%rd24];
	fma.rn.f32 	%f50, %f48, %f49, %f47;
	add.s64 	%rd25, %rd23, %rd11;
	ld.global.f32 	%f51, [%rd25];
	add.s64 	%rd26, %rd24, %rd13;
	ld.global.f32 	%f52, [%rd26];
	fma.rn.f32 	%f140, %f51, %f52, %f50;
	add.s32 	%r64, %r64, 8;
	add.s32 	%r63, %r63, %r6;
	add.s32 	%r62, %r62, %r7;
	setp.ne.s32 	%p6, %r64, 0;
	@%p6 bra 	$L__BB1_4;
$L__BB1_5:
	setp.eq.s32 	%p7, %r3, 0;
	@%p7 bra 	$L__BB1_13;
	and.b32  	%r15, %r43, 3;
	setp.lt.u32 	%p8, %r3, 4;
	@%p8 bra 	$L__BB1_8;
	mad.lo.s32 	%r51, %r66, %r41, %r1;
	mul.wide.s32 	%rd27, %r51, 4;
	add.s64 	%rd28, %rd1, %rd27;
	ld.global.f32 	%f54, [%rd28];
	mad.lo.s32 	%r52, %r66, %r42, %r2;
	mul.wide.s32 	%rd29, %r52, 4;
	add.s64 	%rd30, %rd2, %rd29;
	ld.global.f32 	%f55, [%rd30];
	fma.rn.f32 	%f56, %f54, %f55, %f140;
	mul.wide.s32 	%rd31, %r41, 4;
	add.s64 	%rd32, %rd28, %rd31;
	ld.global.f32 	%f57, [%rd32];
	mul.wide.s32 	%rd33, %r42, 4;
	add.s64 	%rd34, %rd30, %rd33;
	ld.global.f32 	%f58, [%rd34];
	fma.rn.f32 	%f59, %f57, %f58, %f56;
	add.s64 	%rd35, %rd32, %rd31;
	ld.global.f32 	%f60, [%rd35];
	add.s64 	%rd36, %rd34, %rd33;
	ld.global.f32 	%f61, [%rd36];
	fma.rn.f32 	%f62, %f60, %f61, %f59;
	add.s64 	%rd37, %rd35, %rd31;
	ld.global.f32 	%f63, [%rd37];
	add.s64 	%rd38, %rd36, %rd33;
	ld.global.f32 	%f64, [%rd38];
	fma.rn.f32 	%f140, %f63, %f64, %f62;
	add.s32 	%r66, %r66, 4;
$L__BB1_8:
	setp.eq.s32 	%p9, %r15, 0;
	@%p9 bra 	$L__BB1_13;
	setp.eq.s32 	%p10, %r15, 1;
	@%p10 bra 	$L__BB1_11;
	mad.lo.s32 	%r53, %r66, %r41, %r1;
	mul.wide.s32 	%rd39, %r53, 4;
	add.s64 	%rd40, %rd1, %rd39;
	ld.global.f32 	%f66, [%rd40];
	mad.lo.s32 	%r54, %r66, %r42, %r2;
	mul.wide.s32 	%rd41, %r54, 4;
	add.s64 	%rd42, %rd2, %rd41;
	ld.global.f32 	%f67, [%rd42];
	fma.rn.f32 	%f68, %f66, %f67, %f140;
	mul.wide.s32 	%rd43, %r41, 4;
	add.s64 	%rd44, %rd40, %rd43;
	ld.global.f32 	%f69, [%rd44];
	mul.wide.s32 	%rd45, %r42, 4;
	add.s64 	%rd46, %rd42, %rd45;
	ld.global.f32 	%f70, [%rd46];
	fma.rn.f32 	%f140, %f69, %f70, %f68;
	add.s32 	%r66, %r66, 2;
$L__BB1_11:
	and.b32  	%r55, %r43, 1;
	setp.eq.b32 	%p11, %r55, 1;
	not.pred 	%p12, %p11;
	@%p12 bra 	$L__BB1_13;
	mad.lo.s32 	%r56, %r66, %r41, %r1;
	mul.wide.s32 	%rd47, %r56, 4;
	add.s64 	%rd48, %rd1, %rd47;
	ld.global.f32 	%f71, [%rd48];
	mad.lo.s32 	%r57, %r66, %r42, %r2;
	mul.wide.s32 	%rd49, %r57, 4;
	add.s64 	%rd50, %rd2, %rd49;
	ld.global.f32 	%f72, [%rd50];
	fma.rn.f32 	%f140, %f71, %f72, %f140;
$L__BB1_13:
	mad.lo.s32 	%r58, %r42, %r1, %r2;
	cvta.to.global.u64 	%rd51, %rd3;
	mul.wide.s32 	%rd52, %r58, 4;
	add.s64 	%rd53, %rd51, %rd52;
	st.global.f32 	[%rd53], %f140;
	setp.ne.s32 	%p13, %r1, 0;
	@%p13 bra 	$L__BB1_28;
	setp.lt.s32 	%p14, %r43, 1;
	mov.f32 	%f149, 0f00000000;
	@%p14 bra 	$L__BB1_27;
	and.b32  	%r20, %r43, 15;
	setp.lt.u32 	%p15, %r43, 16;
	mov.f32 	%f149, 0f00000000;
	mov.b32 	%r71, 0;
	@%p15 bra 	$L__BB1_18;
	and.b32  	%r71, %r43, 2147483632;
	neg.s32 	%r69, %r71;
	shl.b32 	%r23, %r42, 4;
	mov.f32 	%f149, 0f00000000;
	mul.wide.s32 	%rd56, %r42, 4;
	mov.u32 	%r68, %r2;
$L__BB1_17:
	.pragma "nounroll";
	mul.wide.s32 	%rd54, %r68, 4;
	add.s64 	%rd55, %rd2, %rd54;
	ld.global.f32 	%f77, [%rd55];
	add.f32 	%f78, %f149, %f77;
	add.s64 	%rd57, %rd55, %rd56;
	ld.global.f32 	%f79, [%rd57];
	add.f32 	%f80, %f78, %f79;
	add.s64 	%rd58, %rd57, %rd56;
	ld.global.f32 	%f81, [%rd58];
	add.f32 	%f82, %f80, %f81;
	add.s64 	%rd59, %rd58, %rd56;
	ld.global.f32 	%f83, [%rd59];
	add.f32 	%f84, %f82, %f83;
	add.s64 	%rd60, %rd59, %rd56;
	ld.global.f32 	%f85, [%rd60];
	add.f32 	%f86, %f84, %f85;
	add.s64 	%rd61, %rd60, %rd56;
	ld.global.f32 	%f87, [%rd61];
	add.f32 	%f88, %f86, %f87;
	add.s64 	%rd62, %rd61, %rd56;
	ld.global.f32 	%f89, [%rd62];
	add.f32 	%f90, %f88, %f89;
	add.s64 	%rd63, %rd62, %rd56;
	ld.global.f32 	%f91, [%rd63];
	add.f32 	%f92, %f90, %f91;
	add.s64 	%rd64, %rd63, %rd56;
	ld.global.f32 	%f93, [%rd64];
	add.f32 	%f94, %f92, %f93;
	add.s64 	%rd65, %rd64, %rd56;
	ld.global.f32 	%f95, [%rd65];
	add.f32 	%f96, %f94, %f95;
	add.s64 	%rd66, %rd65, %rd56;
	ld.global.f32 	%f97, [%rd66];
	add.f32 	%f98, %f96, %f97;
	add.s64 	%rd67, %rd66, %rd56;
	ld.global.f32 	%f99, [%rd67];
	add.f32 	%f100, %f98, %f99;
	add.s64 	%rd68, %rd67, %rd56;
	ld.global.f32 	%f101, [%rd68];
	add.f32 	%f102, %f100, %f101;
	add.s64 	%rd69, %rd68, %rd56;
	ld.global.f32 	%f103, [%rd69];
	add.f32 	%f104, %f102, %f103;
	add.s64 	%rd70, %rd69, %rd56;
	ld.global.f32 	%f105, [%rd70];
	add.f32 	%f106, %f104, %f105;
	add.s64 	%rd71, %rd70, %rd56;
	ld.global.f32 	%f107, [%rd71];
	add.f32 	%f149, %f106, %f107;
	add.s32 	%r69, %r69, 16;
	add.s32 	%r68, %r68, %r23;
	setp.ne.s32 	%p16, %r69, 0;
	@%p16 bra 	$L__BB1_17;
$L__BB1_18:
	setp.eq.s32 	%p17, %r20, 0;
	@%p17 bra 	$L__BB1_27;
	and.b32  	%r29, %r43, 7;
	setp.lt.u32 	%p18, %r20, 8;
	@%p18 bra 	$L__BB1_21;
	mad.lo.s32 	%r60, %r71, %r42, %r2;
	mul.wide.s32 	%rd72, %r60, 4;
	add.s64 	%rd73, %rd2, %rd72;
	ld.global.f32 	%f109, [%rd73];
	add.f32 	%f110, %f149, %f109;
	mul.wide.s32 	%rd74, %r42, 4;
	add.s64 	%rd75, %rd73, %rd74;
	ld.global.f32 	%f111, [%rd75];
	add.f32 	%f112, %f110, %f111;
	add.s64 	%rd76, %rd75, %rd74;
	ld.global.f32 	%f113, [%rd76];
	add.f32 	%f114, %f112, %f113;
	add.s64 	%rd77, %rd76, %rd74;
	ld.global.f32 	%f115, [%rd77];
	add.f32 	%f116, %f114, %f115;
	add.s64 	%rd78, %rd77, %rd74;
	ld.global.f32 	%f117, [%rd78];
	add.f32 	%f118, %f116, %f117;
	add.s64 	%rd79, %rd78, %rd74;
	ld.global.f32 	%f119, [%rd79];
	add.f32 	%f120, %f118, %f119;
	add.s64 	%rd80, %rd79, %rd74;
	ld.global.f32 	%f121, [%rd80];
	add.f32 	%f122, %f120, %f121;
	add.s64 	%rd81, %rd80, %rd74;
	ld.global.f32 	%f123, [%rd81];
	add.f32 	%f149, %f122, %f123;
	add.s32 	%r71, %r71, 8;
$L__BB1_21:
	setp.eq.s32 	%p19, %r29, 0;
	@%p19 bra 	$L__BB1_27;
	and.b32  	%r32, %r43, 3;
	setp.lt.u32 	%p20, %r29, 4;
	@%p20 bra 	$L__BB1_24;
	mad.lo.s32 	%r61, %r71, %r42, %r2;
	mul.wide.s32 	%rd82, %r61, 4;
	add.s64 	%rd83, %rd2, %rd82;
	ld.global.f32 	%f125, [%rd83];
	add.f32 	%f126, %f149, %f125;
	mul.wide.s32 	%rd84, %r42, 4;
	add.s64 	%rd85, %rd83, %rd84;
	ld.global.f32 	%f127, [%rd85];
	add.f32 	%f128, %f126, %f127;
	add.s64 	%rd86, %rd85, %rd84;
	ld.global.f32 	%f129, [%rd86];
	add.f32 	%f130, %f128, %f129;
	add.s64 	%rd87, %rd86, %rd84;
	ld.global.f32 	%f131, [%rd87];
	add.f32 	%f149, %f130, %f131;
	add.s32 	%r71, %r71, 4;
$L__BB1_24:
	setp.eq.s32 	%p21, %r32, 0;
	@%p21 bra 	$L__BB1_27;
	mad.lo.s32 	%r74, %r71, %r42, %r2;
	neg.s32 	%r73, %r32;
$L__BB1_26:
	.pragma "nounroll";
	mul.wide.s32 	%rd88, %r74, 4;
	add.s64 	%rd89, %rd2, %rd88;
	ld.global.f32 	%f132, [%rd89];
	add.f32 	%f149, %f149, %f132;
	add.s32 	%r74, %r74, %r42;
	add.s32 	%r73, %r73, 1;
	setp.ne.s32 	%p22, %r73, 0;
	@%p22 bra 	$L__BB1_26;
$L__BB1_27:
	cvta.to.global.u64 	%rd90, %rd4;
	mul.wide.s32 	%rd91, %r2, 4;
	add.s64 	%rd92, %rd90, %rd91;
	st.global.f32 	[%rd92], %f149;
$L__BB1_28:
	ret;

}
	// .globl	_Z25gradientPropagationKernelPfS_S_iii
.visible .entry _Z25gradientPropagationKernelPfS_S_iii(
	.param .u64 .ptr .align 1 _Z25gradientPropagationKernelPfS_S_iii_param_0,
	.param .u64 .ptr .align 1 _Z25gradientPropagationKernelPfS_S_iii_param_1,
	.param .u64 .ptr .align 1 _Z25gradientPropagationKernelPfS_S_iii_param_2,
	.param .u32 _Z25gradientPropagationKernelPfS_S_iii_param_3,
	.param .u32 _Z25gradientPropagationKernelPfS_S_iii_param_4,
	.param .u32 _Z25gradientPropagationKernelPfS_S_iii_param_5
)
{
	.reg .pred 	%p<13>;
	.reg .b32 	%r<45>;
	.reg .b32 	%f<112>;
	.reg .b64 	%rd<43>;

	ld.param.u64 	%rd10, [_Z25gradientPropagationKernelPfS_S_iii_param_0];
	ld.param.u64 	%rd11, [_Z25gradientPropagationKernelPfS_S_iii_param_1];
	ld.param.u64 	%rd12, [_Z25gradientPropagationKernelPfS_S_iii_param_2];
	ld.param.u32 	%r25, [_Z25gradientPropagationKernelPfS_S_iii_param_3];
	ld.param.u32 	%r26, [_Z25gradientPropagationKernelPfS_S_iii_param_4];
	ld.param.u32 	%r27, [_Z25gradientPropagationKernelPfS_S_iii_param_5];
	cvta.to.global.u64 	%rd1, %rd12;
	cvta.to.global.u64 	%rd2, %rd11;
	mov.u32 	%r28, %ctaid.x;
	mov.u32 	%r29, %ntid.x;
	mov.u32 	%r30, %tid.x;
	mad.lo.s32 	%r1, %r28, %r29, %r30;
	mov.u32 	%r2, %ctaid.y;
	setp.ge.s32 	%p1, %r1, %r25;
	setp.ge.s32 	%p2, %r2, %r27;
	or.pred  	%p3, %p1, %p2;
	@%p3 bra 	$L__BB2_15;
	setp.lt.s32 	%p4, %r26, 1;
	mov.f32 	%f111, 0f00000000;
	@%p4 bra 	$L__BB2_14;
	mul.lo.s32 	%r3, %r26, %r2;
	mul.lo.s32 	%r4, %r26, %r1;
	and.b32  	%r5, %r26, 15;
	setp.lt.u32 	%p5, %r26, 16;
	mov.f32 	%f111, 0f00000000;
	mov.b32 	%r41, 0;
	@%p5 bra 	$L__BB2_5;
	and.b32  	%r41, %r26, 2147483632;
	neg.s32 	%r39, %r41;
	mul.wide.u32 	%rd13, %r3, 4;
	add.s64 	%rd14, %rd13, %rd2;
	add.s64 	%rd41, %rd14, 32;
	add.s64 	%rd4, %rd1, 32;
	mov.f32 	%f111, 0f00000000;
	mov.u32 	%r38, %r4;
$L__BB2_4:
	.pragma "nounroll";
	mul.wide.s32 	%rd15, %r38, 4;
	add.s64 	%rd16, %rd4, %rd15;
	ld.global.f32 	%f18, [%rd41+-32];
	ld.global.f32 	%f19, [%rd16+-32];
	fma.rn.f32 	%f20, %f18, %f19, %f111;
	ld.global.f32 	%f21, [%rd41+-28];
	ld.global.f32 	%f22, [%rd16+-28];
	fma.rn.f32 	%f23, %f21, %f22, %f20;
	ld.global.f32 	%f24, [%rd41+-24];
	ld.global.f32 	%f25, [%rd16+-24];
	fma.rn.f32 	%f26, %f24, %f25, %f23;
	ld.global.f32 	%f27, [%rd41+-20];
	ld.global.f32 	%f28, [%rd16+-20];
	fma.rn.f32 	%f29, %f27, %f28, %f26;
	ld.global.f32 	%f30, [%rd41+-16];
	ld.global.f32 	%f31, [%rd16+-16];
	fma.rn.f32 	%f32, %f30, %f31, %f29;
	ld.global.f32 	%f33, [%rd41+-12];
	ld.global.f32 	%f34, [%rd16+-12];
	fma.rn.f32 	%f35, %f33, %f34, %f32;
	ld.global.f32 	%f36, [%rd41+-8];
	ld.global.f32 	%f37, [%rd16+-8];
	fma.rn.f32 	%f38, %f36, %f37, %f35;
	ld.global.f32 	%f39, [%rd41+-4];
	ld.global.f32 	%f40, [%rd16+-4];
	fma.rn.f32 	%f41, %f39, %f40, %f38;
	ld.global.f32 	%f42, [%rd41];
	ld.global.f32 	%f43, [%rd16];
	fma.rn.f32 	%f44, %f42, %f43, %f41;
	ld.global.f32 	%f45, [%rd41+4];
	ld.global.f32 	%f46, [%rd16+4];
	fma.rn.f32 	%f47, %f45, %f46, %f44;
	ld.global.f32 	%f48, [%rd41+8];
	ld.global.f32 	%f49, [%rd16+8];
	fma.rn.f32 	%f50, %f48, %f49, %f47;
	ld.global.f32 	%f51, [%rd41+12];
	ld.global.f32 	%f52, [%rd16+12];
	fma.rn.f32 	%f53, %f51, %f52, %f50;
	ld.global.f32 	%f54, [%rd41+16];
	ld.global.f32 	%f55, [%rd16+16];
	fma.rn.f32 	%f56, %f54, %f55, %f53;
	ld.global.f32 	%f57, [%rd41+20];
	ld.global.f32 	%f58, [%rd16+20];
	fma.rn.f32 	%f59, %f57, %f58, %f56;
	ld.global.f32 	%f60, [%rd41+24];
	ld.global.f32 	%f61, [%rd16+24];
	fma.rn.f32 	%f62, %f60, %f61, %f59;
	ld.global.f32 	%f63, [%rd41+28];
	ld.global.f32 	%f64, [%rd16+28];
	fma.rn.f32 	%f111, %f63, %f64, %f62;
	add.s32 	%r39, %r39, 16;
	add.s64 	%rd41, %rd41, 64;
	add.s32 	%r38, %r38, 16;
	setp.ne.s32 	%p6, %r39, 0;
	@%p6 bra 	$L__BB2_4;
$L__BB2_5:
	setp.eq.s32 	%p7, %r5, 0;
	@%p7 bra 	$L__BB2_14;
	and.b32  	%r13, %r26, 7;
	setp.lt.u32 	%p8, %r5, 8;
	@%p8 bra 	$L__BB2_8;
	add.s32 	%r32, %r41, %r3;
	mul.wide.u32 	%rd17, %r32, 4;
	add.s64 	%rd18, %rd2, %rd17;
	ld.global.f32 	%f66, [%rd18];
	add.s32 	%r33, %r41, %r4;
	mul.wide.s32 	%rd19, %r33, 4;
	add.s64 	%rd20, %rd1, %rd19;
	ld.global.f32 	%f67, [%rd20];
	fma.rn.f32 	%f68, %f66, %f67, %f111;
	cvt.u64.u32 	%rd21, %r3;
	cvt.u64.u32 	%rd22, %r41;
	add.s64 	%rd23, %rd22, %rd21;
	shl.b64 	%rd24, %rd23, 2;
	add.s64 	%rd25, %rd2, %rd24;
	ld.global.f32 	%f69, [%rd25+4];
	ld.global.f32 	%f70, [%rd20+4];
	fma.rn.f32 	%f71, %f69, %f70, %f68;
	ld.global.f32 	%f72, [%rd25+8];
	ld.global.f32 	%f73, [%rd20+8];
	fma.rn.f32 	%f74, %f72, %f73, %f71;
	ld.global.f32 	%f75, [%rd25+12];
	ld.global.f32 	%f76, [%rd20+12];
	fma.rn.f32 	%f77, %f75, %f76, %f74;
	ld.global.f32 	%f78, [%rd25+16];
	ld.global.f32 	%f79, [%rd20+16];
	fma.rn.f32 	%f80, %f78, %f79, %f77;
	ld.global.f32 	%f81, [%rd25+20];
	ld.global.f32 	%f82, [%rd20+20];
	fma.rn.f32 	%f83, %f81, %f82, %f80;
	ld.global.f32 	%f84, [%rd25+24];
	ld.global.f32 	%f85, [%rd20+24];
	fma.rn.f32 	%f86, %f84, %f85, %f83;
	ld.global.f32 	%f87, [%rd25+28];
	ld.global.f32 	%f88, [%rd20+28];
	fma.rn.f32 	%f111, %f87, %f88, %f86;
	add.s32 	%r41, %r41, 8;
$L__BB2_8:
	setp.eq.s32 	%p9, %r13, 0;
	@%p9 bra 	$L__BB2_14;
	and.b32  	%r16, %r26, 3;
	setp.lt.u32 	%p10, %r13, 4;
	@%p10 bra 	$L__BB2_11;
	add.s32 	%r34, %r41, %r3;
	mul.wide.u32 	%rd26, %r34, 4;
	add.s64 	%rd27, %rd2, %rd26;
	ld.global.f32 	%f90, [%rd27];
	add.s32 	%r35, %r41, %r4;
	mul.wide.s32 	%rd28, %r35, 4;
	add.s64 	%rd29, %rd1, %rd28;
	ld.global.f32 	%f91, [%rd29];
	fma.rn.f32 	%f92, %f90, %f91, %f111;
	cvt.u64.u32 	%rd30, %r3;
	cvt.u64.u32 	%rd31, %r41;
	add.s64 	%rd32, %rd31, %rd30;
	shl.b64 	%rd33, %rd32, 2;
	add.s64 	%rd34, %rd2, %rd33;
	ld.global.f32 	%f93, [%rd34+4];
	ld.global.f32 	%f94, [%rd29+4];
	fma.rn.f32 	%f95, %f93, %f94, %f92;
	ld.global.f32 	%f96, [%rd34+8];
	ld.global.f32 	%f97, [%rd29+8];
	fma.rn.f32 	%f98, %f96, %f97, %f95;
	ld.global.f32 	%f99, [%rd34+12];
	ld.global.f32 	%f100, [%rd29+12];
	fma.rn.f32 	%f111, %f99, %f100, %f98;
	add.s32 	%r41, %r41, 4;
$L__BB2_11:
	setp.eq.s32 	%p11, %r16, 0;
	@%p11 bra 	$L__BB2_14;
	add.s32 	%r44, %r41, %r4;
	add.s32 	%r36, %r41, %r3;
	mul.wide.u32 	%rd35, %r36, 4;
	add.s64 	%rd42, %rd2, %rd35;
	neg.s32 	%r43, %r16;
$L__BB2_13:
	.pragma "nounroll";
	mul.wide.s32 	%rd36, %r44, 4;
	add.s64 	%rd37, %rd1, %rd36;
	ld.global.f32 	%f101, [%rd42];
	ld.global.f32 	%f102, [%rd37];
	fma.rn.f32 	%f111, %f101, %f102, %f111;
	add.s32 	%r44, %r44, 1;
	add.s64 	%rd42, %rd42, 4;
	add.s32 	%r43, %r43, 1;
	setp.ne.s32 	%p12, %r43, 0;
	@%p12 bra 	$L__BB2_13;
$L__BB2_14:
	mad.lo.s32 	%r37, %r25, %r2, %r1;
	cvta.to.global.u64 	%rd38, %rd10;
	mul.wide.s32 	%rd39, %r37, 4;
	add.s64 	%rd40, %rd38, %rd39;
	st.global.f32 	[%rd40], %f111;
$L__BB2_15:
	ret;

}


// ===== COMPILED SASS (sm_100) =====

	.target	sm_100

	.elftype	@"ET_EXEC"


//--------------------- .note.nv.tkinfo           --------------------------
	.section	.note.nv.tkinfo,"",@"SHT_NOTE"
	.sectionflags	@"SHF_NOTE_NV_TKINFO"
	.tkinfo
        /*0018*/ 	.word	0x00000002
        /*0030*/ 	.string	""
        /*0030*/ 	.string	"ptxas"
        /*0030*/ 	.string	"Cuda compilation tools, release 13.0, V13.0.88"
        /*0030*/ 	.string	"Build cuda_13.0.r13.0/compiler.36424714_0"
        /*0030*/ 	.string	"-arch sm_100 -m 64 "



//--------------------- .note.nv.cuinfo           --------------------------
	.section	.note.nv.cuinfo,"",@"SHT_NOTE"
	.sectionflags	@"SHF_NOTE_NV_CUINFO"
        /*0018*/ 	.short	0x0002
        /*001a*/ 	.short	0x0064
        /*001c*/ 	.short	0x0082
	.zero		2


//--------------------- .nv.info                  --------------------------
	.section	.nv.info,"",@"SHT_CUDA_INFO"
	.align	4


	//----- nvinfo : EIATTR_REGCOUNT
	.align		4
        /*0000*/ 	.byte	0x04, 0x2f
        /*0002*/ 	.short	(.L_1 - .L_0)
	.align		4
.L_0:
        /*0004*/ 	.word	index@(_Z18denseForwardKernelPfS_S_S_iii)
        /*0008*/ 	.word	0x00000020


	//----- nvinfo : EIATTR_FRAME_SIZE
	.align		4
.L_1:
        /*000c*/ 	.byte	0x04, 0x11
        /*000e*/ 	.short	(.L_3 - .L_2)
	.align		4
.L_2:
        /*0010*/ 	.word	index@(_Z18denseForwardKernelPfS_S_S_iii)
        /*0014*/ 	.word	0x00000000


	//----- nvinfo : EIATTR_REGCOUNT
	.align		4
.L_3:
        /*0018*/ 	.byte	0x04, 0x2f
        /*001a*/ 	.short	(.L_5 - .L_4)
	.align		4
.L_4:
        /*001c*/ 	.word	index@(_Z19denseBackwardKernelPfS_S_S_iii)
        /*0020*/ 	.word	0x00000020


	//----- nvinfo : EIATTR_FRAME_SIZE
	.align		4
.L_5:
        /*0024*/ 	.byte	0x04, 0x11
        /*0026*/ 	.short	(.L_7 - .L_6)
	.align		4
.L_6:
        /*0028*/ 	.word	index@(_Z19denseBackwardKernelPfS_S_S_iii)
        /*002c*/ 	.word	0x00000000


	//----- nvinfo : EIATTR_REGCOUNT
	.align		4
.L_7:
        /*0030*/ 	.byte	0x04, 0x2f
        /*0032*/ 	.short	(.L_9 - .L_8)
	.align		4
.L_8:
        /*0034*/ 	.word	index@(_Z25gradientPropagationKernelPfS_S_iii)
        /*0038*/ 	.word	0x0000001f


	//----- nvinfo : EIATTR_FRAME_SIZE
	.align		4
.L_9:
        /*003c*/ 	.byte	0x04, 0x11
        /*003e*/ 	.short	(.L_11 - .L_10)
	.align		4
.L_10:
        /*0040*/ 	.word	index@(_Z25gradientPropagationKernelPfS_S_iii)
        /*0044*/ 	.word	0x00000000


	//----- nvinfo : EIATTR_MIN_STACK_SIZE
	.align		4
.L_11:
        /*0048*/ 	.byte	0x04, 0x12
        /*004a*/ 	.short	(.L_13 - .L_12)
	.align		4
.L_12:
        /*004c*/ 	.word	index@(_Z25gradientPropagationKernelPfS_S_iii)
        /*0050*/ 	.word	0x00000000


	//----- nvinfo : EIATTR_MIN_STACK_SIZE
	.align		4
.L_13:
        /*0054*/ 	.byte	0x04, 0x12
        /*0056*/ 	.short	(.L_15 - .L_14)
	.align		4
.L_14:
        /*0058*/ 	.word	index@(_Z19denseBackwardKernelPfS_S_S_iii)
        /*005c*/ 	.word	0x00000000


	//----- nvinfo : EIATTR_MIN_STACK_SIZE
	.align		4
.L_15:
        /*0060*/ 	.byte	0x04, 0x12
        /*0062*/ 	.short	(.L_17 - .L_16)
	.align		4
.L_16:
        /*0064*/ 	.word	index@(_Z18denseForwardKernelPfS_S_S_iii)
        /*0068*/ 	.word	0x00000000
.L_17:


//--------------------- .nv.compat                --------------------------
	.section	.nv.compat,"",@"SHT_CUDA_COMPAT_INFO"
	.align	4
        /*0000*/ 	.byte	0x02, 0x09, 0x00, 0x00, 0x02, 0x02, 0x01, 0x00, 0x02, 0x05, 0x05, 0x00, 0x03, 0x07, 0x01, 0x01
        /*0010*/ 	.byte	0x02, 0x03, 0x00, 0x00, 0x02, 0x06, 0x01, 0x00, 0x04, 0x0b, 0x08, 0x00, 0x09, 0x00, 0x00, 0x00
        /*0020*/ 	.byte	0x00, 0x00, 0x00, 0x00


//--------------------- .nv.info._Z25gradientPropagationKernelPfS_S_iii --------------------------
	.section	.nv.info._Z25gradientPropagationKernelPfS_S_iii,"",@"SHT_CUDA_INFO"
	.sectionflags	@""
	.align	4


	//----- nvinfo : EIATTR_CUDA_API_VERSION
	.align		4
        /*0000*/ 	.byte	0x04, 0x37
        /*0002*/ 	.short	(.L_19 - .L_18)
.L_18:
        /*0004*/ 	.word	0x00000082


	//----- nvinfo : EIATTR_KPARAM_INFO
	.align		4
.L_19:
        /*0008*/ 	.byte	0x04, 0x17
        /*000a*/ 	.short	(.L_21 - .L_20)
.L_20:
        /*000c*/ 	.word	0x00000000
        /*0010*/ 	.short	0x0005
        /*0012*/ 	.short	0x0020
        /*0014*/ 	.byte	0x00, 0xf0, 0x11, 0x00


	//----- nvinfo : EIATTR_KPARAM_INFO
	.align		4
.L_21:
        /*0018*/ 	.byte	0x04, 0x17
        /*001a*/ 	.short	(.L_23 - .L_22)
.L_22:
        /*001c*/ 	.word	0x00000000
        /*0020*/ 	.short	0x0004
        /*0022*/ 	.short	0x001c
        /*0024*/ 	.byte	0x00, 0xf0, 0x11, 0x00


	//----- nvinfo : EIATTR_KPARAM_INFO
	.align		4
.L_23:
        /*0028*/ 	.byte	0x04, 0x17
        /*002a*/ 	.short	(.L_25 - .L_24)
.L_24:
        /*002c*/ 	.word	0x00000000
        /*0030*/ 	.short	0x0003
        /*0032*/ 	.short	0x0018
        /*0034*/ 	.byte	0x00, 0xf0, 0x11, 0x00


	//----- nvinfo : EIATTR_KPARAM_INFO
	.align		4
.L_25:
        /*0038*/ 	.byte	0x04, 0x17
        /*003a*/ 	.short	(.L_27 - .L_26)
.L_26:
        /*003c*/ 	.word	0x00000000
        /*0040*/ 	.short	0x0002
        /*0042*/ 	.short	0x0010
        /*0044*/ 	.byte	0x00, 0xf5, 0x21, 0x00


	//----- nvinfo : EIATTR_KPARAM_INFO
	.align		4
.L_27:
        /*0048*/ 	.byte	0x04, 0x17
        /*004a*/ 	.short	(.L_29 - .L_28)
.L_28:
        /*004c*/ 	.word	0x00000000
        /*0050*/ 	.short	0x0001
        /*0052*/ 	.short	0x0008
        /*0054*/ 	.byte	0x00, 0xf5, 0x21, 0x00


	//----- nvinfo : EIATTR_KPARAM_INFO
	.align		4
.L_29:
        /*0058*/ 	.byte	0x04, 0x17
        /*005a*/ 	.short	(.L_31 - .L_30)
.L_30:
        /*005c*/ 	.word	0x00000000
        /*0060*/ 	.short	0x0000
        /*0062*/ 	.short	0x0000
        /*0064*/ 	.byte	0x00, 0xf5, 0x21, 0x00


	//----- nvinfo : EIATTR_SPARSE_MMA_MASK
	.align		4
.L_31:
        /*0068*/ 	.byte	0x03, 0x50
        /*006a*/ 	.short	0x0000


	//----- nvinfo : EIATTR_MAXREG_COUNT
	.align		4
        /*006c*/ 	.byte	0x03, 0x1b
        /*006e*/ 	.short	0x00ff


	//----- nvinfo : EIATTR_MERCURY_ISA_VERSION
	.align		4
        /*0070*/ 	.byte	0x03, 0x5f
        /*0072*/ 	.short	0x0101


	//----- nvinfo : EIATTR_VRC_CTA_INIT_COUNT
	.align		4
        /*0074*/ 	.byte	0x02, 0x4a
	.zero		1
	.zero		1


	//----- nvinfo : EIATTR_EXIT_INSTR_OFFSETS
	.align		4
        /*0078*/ 	.byte	0x04, 0x1c
        /*007a*/ 	.short	(.L_33 - .L_32)


	//   ....[0]....
.L_32:
        /*007c*/ 	.word	0x000000a0


	//   ....[1]....
        /*0080*/ 	.word	0x00000be0


	//----- nvinfo : EIATTR_CBANK_PARAM_SIZE
	.align		4
.L_33:
        /*0084*/ 	.byte	0x03, 0x19
        /*0086*/ 	.short	0x0024


	//----- nvinfo : EIATTR_PARAM_CBANK
	.align		4
        /*0088*/ 	.byte	0x04, 0x0a
        /*008a*/ 	.short	(.L_35 - .L_34)
	.align		4
.L_34:
        /*008c*/ 	.word	index@(.nv.constant0._Z25gradientPropagationKernelPfS_S_iii)
        /*0090*/ 	.short	0x0380
        /*0092*/ 	.short	0x0024


	//----- nvinfo : EIATTR_SW_WAR
	.align		4
.L_35:
        /*0094*/ 	.byte	0x04, 0x36
        /*0096*/ 	.short	(.L_37 - .L_36)
.L_36:
        /*0098*/ 	.word	0x00000008
.L_37:


//--------------------- .nv.info._Z19denseBackwardKernelPfS_S_S_iii --------------------------
	.section	.nv.info._Z19denseBackwardKernelPfS_S_S_iii,"",@"SHT_CUDA_INFO"
	.sectionflags	@""
	.align	4


	//----- nvinfo : EIATTR_CUDA_API_VERSION
	.align		4
        /*0000*/ 	.byte	0x04, 0x37
        /*0002*/ 	.short	(.L_39 - .L_38)
.L_38:
        /*0004*/ 	.word	0x00000082


	//----- nvinfo : EIATTR_KPARAM_INFO
	.align		4
.L_39:
        /*0008*/ 	.byte	0x04, 0x17
        /*000a*/ 	.short	(.L_41 - .L_40)
.L_40:
        /*000c*/ 	.word	0x00000000
        /*0010*/ 	.short	0x0006
        /*0012*/ 	.short	0x0028
        /*0014*/ 	.byte	0x00, 0xf0, 0x11, 0x00


	//----- nvinfo : EIATTR_KPARAM_INFO
	.align		4
.L_41:
        /*0018*/ 	.byte	0x04, 0x17
        /*001a*/ 	.short	(.L_43 - .L_42)
.L_42:
        /*001c*/ 	.word	0x00000000
        /*0020*/ 	.short	0x0005
        /*0022*/ 	.short	0x0024
        /*0024*/ 	.byte	0x00, 0xf0, 0x11, 0x00


	//----- nvinfo : EIATTR_KPARAM_INFO
	.align		4
.L_43:
        /*0028*/ 	.byte	0x04, 0x17
        /*002a*/ 	.short	(.L_45 - .L_44)
.L_44:
        /*002c*/ 	.word	0x00000000
        /*0030*/ 	.short	0x0004
        /*0032*/ 	.short	0x0020
        /*0034*/ 	.byte	0x00, 0xf0, 0x11, 0x00


	//----- nvinfo : EIATTR_KPARAM_INFO
	.align		4
.L_45:
        /*0038*/ 	.byte	0x04, 0x17
        /*003a*/ 	.short	(.L_47 - .L_46)
.L_46:
        /*003c*/ 	.word	0x00000000
        /*0040*/ 	.short	0x0003
        /*0042*/ 	.short	0x0018
        /*0044*/ 	.byte	0x00, 0xf5, 0x21, 0x00


	//----- nvinfo : EIATTR_KPARAM_INFO
	.align		4
.L_47:
        /*0048*/ 	.byte	0x04, 0x17
        /*004a*/ 	.short	(.L_49 - .L_48)
.L_48:
        /*004c*/ 	.word	0x00000000
        /*0050*/ 	.short	0x0002
        /*0052*/ 	.short	0x0010
        /*0054*/ 	.byte	0x00, 0xf5, 0x21, 0x00


	//----- nvinfo : EIATTR_KPARAM_INFO
	.align		4
.L_49:
        /*0058*/ 	.byte	0x04, 0x17
        /*005a*/ 	.short	(.L_51 - .L_50)
.L_50:
        /*005c*/ 	.word	0x00000000
        /*0060*/ 	.short	0x0001
        /*0062*/ 	.short	0x0008
        /*0064*/ 	.byte	0x00, 0xf5, 0x21, 0x00


	//----- nvinfo : EIATTR_KPARAM_INFO
	.align		4
.L_51:
        /*0068*/ 	.byte	0x04, 0x17
        /*006a*/ 	.short	(.L_53 - .L_52)
.L_52:
        /*006c*/ 	.word	0x00000000
        /*0070*/ 	.short	0x0000
        /*0072*/ 	.short	0x0000
        /*0074*/ 	.byte	0x00, 0xf5, 0x21, 0x00


	//----- nvinfo : EIATTR_SPARSE_MMA_MASK
	.align		4
.L_53:
        /*0078*/ 	.byte	0x03, 0x50
        /*007a*/ 	.short	0x0000


	//----- nvinfo : EIATTR_MAXREG_COUNT
	.align		4
        /*007c*/ 	.byte	0x03, 0x1b
        /*007e*/ 	.short	0x00ff


	//----- nvinfo : EIATTR_MERCURY_ISA_VERSION
	.align		4
        /*0080*/ 	.byte	0x03, 0x5f
        /*0082*/ 	.short	0x0101


	//----- nvinfo : EIATTR_VRC_CTA_INIT_COUNT
	.align		4
        /*0084*/ 	.byte	0x02, 0x4a
	.zero		1
	.zero		1


	//----- nvinfo : EIATTR_EXIT_INSTR_OFFSETS
	.align		4
        /*0088*/ 	.byte	0x04, 0x1c
        /*008a*/ 	.short	(.L_55 - .L_54)


	//   ....[0]....
.L_54:
        /*008c*/ 	.word	0x000000c0


	//   ....[1]....
        /*0090*/ 	.word	0x000008b0


	//   ....[2]....
        /*0094*/ 	.word	0x000010f0


	//----- nvinfo : EIATTR_CBANK_PARAM_SIZE
	.align		4
.L_55:
        /*0098*/ 	.byte	0x03, 0x19
        /*009a*/ 	.short	0x002c


	//----- nvinfo : EIATTR_PARAM_CBANK
	.align		4
        /*009c*/ 	.byte	0x04, 0x0a
        /*009e*/ 	.short	(.L_57 - .L_56)
	.align		4
.L_56:
        /*00a0*/ 	.word	index@(.nv.constant0._Z19denseBackwardKernelPfS_S_S_iii)
        /*00a4*/ 	.short	0x0380
        /*00a6*/ 	.short	0x002c


	//----- nvinfo : EIATTR_SW_WAR
	.align		4
.L_57:
        /*00a8*/ 	.byte	0x04, 0x36
        /*00aa*/ 	.short	(.L_59 - .L_58)
.L_58:
        /*00ac*/ 	.word	0x00000008
.L_59:


//--------------------- .nv.info._Z18denseForwardKernelPfS_S_S_iii --------------------------
	.section	.nv.info._Z18denseForwardKernelPfS_S_S_iii,"",@"SHT_CUDA_INFO"
	.sectionflags	@""
	.align	4


	//----- nvinfo : EIATTR_CUDA_API_VERSION
	.align		4
        /*0000*/ 	.byte	0x04, 0x37
        /*0002*/ 	.short	(.L_61 - .L_60)
.L_60:
        /*0004*/ 	.word	0x00000082


	//----- nvinfo : EIATTR_KPARAM_INFO
	.align		4
.L_61:
        /*0008*/ 	.byte	0x04, 0x17
        /*000a*/ 	.short	(.L_63 - .L_62)
.L_62:
        /*000c*/ 	.word	0x00000000
        /*0010*/ 	.short	0x0006
        /*0012*/ 	.short	0x0028
        /*0014*/ 	.byte	0x00, 0xf0, 0x11, 0x00


	//----- nvinfo : EIATTR_KPARAM_INFO
	.align		4
.L_63:
        /*0018*/ 	.byte	0x04, 0x17
        /*001a*/ 	.short	(.L_65 - .L_64)
.L_64:
        /*001c*/ 	.word	0x00000000
        /*0020*/ 	.short	0x0005
        /*0022*/ 	.short	0x0024
        /*0024*/ 	.byte	0x00, 0xf0, 0x11, 0x00


	//----- nvinfo : EIATTR_KPARAM_INFO
	.align		4
.L_65:
        /*0028*/ 	.byte	0x04, 0x17
        /*002a*/ 	.short	(.L_67 - .L_66)
.L_66:
        /*002c*/ 	.word	0x00000000
        /*0030*/ 	.short	0x0004
        /*0032*/ 	.short	0x0020
        /*0034*/ 	.byte	0x00, 0xf0, 0x11, 0x00


	//----- nvinfo : EIATTR_KPARAM_INFO
	.align		4
.L_67:
        /*0038*/ 	.byte	0x04, 0x17
        /*003a*/ 	.short	(.L_69 - .L_68)
.L_68:
        /*003c*/ 	.word	0x00000000
        /*0040*/ 	.short	0x0003
        /*0042*/ 	.short	0x0018
        /*0044*/ 	.byte	0x00, 0xf5, 0x21, 0x00


	//----- nvinfo : EIATTR_KPARAM_INFO
	.align		4
.L_69:
        /*0048*/ 	.byte	0x04, 0x17
        /*004a*/ 	.short	(.L_71 - .L_70)
.L_70:
        /*004c*/ 	.word	0x00000000
        /*0050*/ 	.short	0x0002
        /*0052*/ 	.short	0x0010
        /*0054*/ 	.byte	0x00, 0xf5, 0x21, 0x00


	//----- nvinfo : EIATTR_KPARAM_INFO
	.align		4
.L_71:
        /*0058*/ 	.byte	0x04, 0x17
        /*005a*/ 	.short	(.L_73 - .L_72)
.L_72:
        /*005c*/ 	.word	0x00000000
        /*0060*/ 	.short	0x0001
        /*0062*/ 	.short	0x0008
        /*0064*/ 	.byte	0x00, 0xf5, 0x21, 0x00


	//----- nvinfo : EIATTR_KPARAM_INFO
	.align		4
.L_73:
        /*0068*/ 	.byte	0x04, 0x17
        /*006a*/ 	.short	(.L_75 - .L_74)
.L_74:
        /*006c*/ 	.word	0x00000000
        /*0070*/ 	.short	0x0000
        /*0072*/ 	.short	0x0000
        /*0074*/ 	.byte	0x00, 0xf5, 0x21, 0x00


	//----- nvinfo : EIATTR_SPARSE_MMA_MASK
	.align		4
.L_75:
        /*0078*/ 	.byte	0x03, 0x50
        /*007a*/ 	.short	0x0000


	//----- nvinfo : EIATTR_MAXREG_COUNT
	.align		4
        /*007c*/ 	.byte	0x03, 0x1b
        /*007e*/ 	.short	0x00ff


	//----- nvinfo : EIATTR_MERCURY_ISA_VERSION
	.align		4
        /*0080*/ 	.byte	0x03, 0x5f
        /*0082*/ 	.short	0x0101


	//----- nvinfo : EIATTR_VRC_CTA_INIT_COUNT
	.align		4
        /*0084*/ 	.byte	0x02, 0x4a
	.zero		1
	.zero		1


	//----- nvinfo : EIATTR_EXIT_INSTR_OFFSETS
	.align		4
        /*0088*/ 	.byte	0x04, 0x1c
        /*008a*/ 	.short	(.L_77 - .L_76)


	//   ....[0]....
.L_76:
        /*008c*/ 	.word	0x000000d0


	//   ....[1]....
        /*0090*/ 	.word	0x00000930


	//----- nvinfo : EIATTR_CBANK_PARAM_SIZE
	.align		4
.L_77:
        /*0094*/ 	.byte	0x03, 0x19
        /*0096*/ 	.short	0x002c


	//----- nvinfo : EIATTR_PARAM_CBANK
	.align		4
        /*0098*/ 	.byte	0x04, 0x0a
        /*009a*/ 	.short	(.L_79 - .L_78)
	.align		4
.L_78:
        /*009c*/ 	.word	index@(.nv.constant0._Z18denseForwardKernelPfS_S_S_iii)
        /*00a0*/ 	.short	0x0380
        /*00a2*/ 	.short	0x002c


	//----- nvinfo : EIATTR_SW_WAR
	.align		4
.L_79:
        /*00a4*/ 	.byte	0x04, 0x36
        /*00a6*/ 	.short	(.L_81 - .L_80)
.L_80:
        /*00a8*/ 	.word	0x00000008
.L_81:


//--------------------- .nv.callgraph             --------------------------
	.section	.nv.callgraph,"",@"SHT_CUDA_CALLGRAPH"
	.align	4
	.sectionentsize	8
	.align		4
        /*0000*/ 	.word	0x00000000
	.align		4
        /*0004*/ 	.word	0xffffffff
	.align		4
        /*0008*/ 	.word	0x00000000
	.align		4
        /*000c*/ 	.word	0xfffffffe
	.align		4
        /*0010*/ 	.word	0x00000000
	.align		4
        /*0014*/ 	.word	0xfffffffd
	.align		4
        /*0018*/ 	.word	0x00000000
	.align		4
        /*001c*/ 	.word	0xfffffffc


//--------------------- .text._Z25gradientPropagationKernelPfS_S_iii --------------------------
	.section	.text._Z25gradientPropagationKernelPfS_S_iii,"ax",@progbits
	.align	128
        .global         _Z25gradientPropagationKernelPfS_S_iii
        .type           _Z25gradientPropagationKernelPfS_S_iii,@function
        .size           _Z25gradientPropagationKernelPfS_S_iii,(.L_x_23 - _Z25gradientPropagationKernelPfS_S_iii)
        .other          _Z25gradientPropagationKernelPfS_S_iii,@"STO_CUDA_ENTRY STV_DEFAULT"
_Z25gradientPropagationKernelPfS_S_iii:
.text._Z25gradientPropagationKernelPfS_S_iii:
[----:B------:R-:W-:Y:S01]  /*0000*/  LDC R1, c[0x0][0x37c] ;  /* 0x0000df00ff017b82 */ /* 0x000fe20000000800 */
[----:B------:R-:W0:Y:S07]  /*0010*/  S2R R2, SR_TID.X ;  /* 0x0000000000027919 */ /* 0x000e2e0000002100 */
[----:B------:R-:W0:Y:S08]  /*0020*/  S2UR UR4, SR_CTAID.X ;  /* 0x00000000000479c3 */ /* 0x000e300000002500 */
[----:B------:R-:W0:Y:S08]  /*0030*/  LDC R7, c[0x0][0x360] ;  /* 0x0000d800ff077b82 */ /* 0x000e300000000800 */
[----:B------:R-:W1:Y:S08]  /*0040*/  S2UR UR13, SR_CTAID.Y ;  /* 0x00000000000d79c3 */ /* 0x000e700000002600 */
[----:B------:R-:W1:Y:S08]  /*0050*/  LDC R3, c[0x0][0x3a0] ;  /* 0x0000e800ff037b82 */ /* 0x000e700000000800 */
[----:B------:R-:W2:Y:S01]  /*0060*/  LDC R0, c[0x0][0x398] ;  /* 0x0000e600ff007b82 */ /* 0x000ea20000000800 */
[----:B0-----:R-:W-:Y:S01]  /*0070*/  IMAD R7, R7, UR4, R2 ;  /* 0x0000000407077c24 */ /* 0x001fe2000f8e0202 */
[----:B-1----:R-:W-:-:S04]  /*0080*/  ISETP.LE.AND P0, PT, R3, UR13, PT ;  /* 0x0000000d03007c0c */ /* 0x002fc8000bf03270 */
[----:B--2---:R-:W-:-:S13]  /*0090*/  ISETP.GE.OR P0, PT, R7, R0, P0 ;  /* 0x000000000700720c */ /* 0x004fda0000706670 */
[----:B------:R-:W-:Y:S05]  /*00a0*/  @P0 EXIT ;  /* 0x000000000000094d */ /* 0x000fea0003800000 */
[----:B------:R-:W0:Y:S01]  /*00b0*/  LDCU UR7, c[0x0][0x39c] ;  /* 0x00007380ff0777ac */ /* 0x000e220008000800 */
[----:B------:R-:W-:Y:S01]  /*00c0*/  HFMA2 R14, -RZ, RZ, 0, 0 ;  /* 0x00000000ff0e7431 */ /* 0x000fe200000001ff */
[----:B------:R-:W1:Y:S01]  /*00d0*/  LDCU.64 UR14, c[0x0][0x358] ;  /* 0x00006b00ff0e77ac */ /* 0x000e620008000a00 */
[----:B0-----:R-:W-:-:S09]  /*00e0*/  UISETP.GE.AND UP0, UPT, UR7, 0x1, UPT ;  /* 0x000000010700788c */ /* 0x001fd2000bf06270 */
[----:B-1----:R-:W-:Y:S05]  /*00f0*/  BRA.U !UP0, `(.L_x_0) ;  /* 0x0000000908a87547 */ /* 0x002fea000b800000 */
[----:B------:R-:W-:Y:S02]  /*0100*/  UISETP.GE.U32.AND UP1, UPT, UR7, 0x10, UPT ;  /* 0x000000100700788c */ /* 0x000fe4000bf26070 */
[----:B------:R-:W-:Y:S01]  /*0110*/  IMAD R6, R7, UR7, RZ ;  /* 0x0000000707067c24 */ /* 0x000fe2000f8e02ff */
[----:B------:R-:W-:Y:S01]  /*0120*/  ULOP3.LUT UR11, UR7, 0xf, URZ, 0xc0, !UPT ;  /* 0x0000000f070b7892 */ /* 0x000fe2000f8ec0ff */
[----:B------:R-:W-:Y:S01]  /*0130*/  MOV R14, RZ ;  /* 0x000000ff000e7202 */ /* 0x000fe20000000f00 */
[----:B------:R-:W-:Y:S01]  /*0140*/  UIMAD UR10, UR13, UR7, URZ ;  /* 0x000000070d0a72a4 */ /* 0x000fe2000f8e02ff */
[----:B------:R-:W-:Y:S01]  /*0150*/  MOV R9, RZ ;  /* 0x000000ff00097202 */ /* 0x000fe20000000f00 */
[----:B------:R-:W-:Y:S02]  /*0160*/  UISETP.NE.AND UP0, UPT, UR11, URZ, UPT ;  /* 0x000000ff0b00728c */ /* 0x000fe4000bf05270 */
[----:B------:R-:W-:Y:S09]  /*0170*/  BRA.U !UP1, `(.L_x_1) ;  /* 0x00000005091c7547 */ /* 0x000ff2000b800000 */
[----:B------:R-:W0:Y:S01]  /*0180*/  LDCU.64 UR4, c[0x0][0x388] ;  /* 0x00007100ff0477ac */ /* 0x000e220008000a00 */
[----:B------:R-:W-:Y:S02]  /*0190*/  MOV R14, RZ ;  /* 0x000000ff000e7202 */ /* 0x000fe40000000f00 */
[----:B------:R-:W-:Y:S01]  /*01a0*/  MOV R8, R6 ;  /* 0x0000000600087202 */ /* 0x000fe20000000f00 */
[----:B------:R-:W1:Y:S01]  /*01b0*/  LDCU.64 UR8, c[0x0][0x390] ;  /* 0x00007200ff0877ac */ /* 0x000e620008000a00 */
[----:B------:R-:W-:-:S06]  /*01c0*/  ULOP3.LUT UR12, UR7, 0x7ffffff0, URZ, 0xc0, !UPT ;  /* 0x7ffffff0070c7892 */ /* 0x000fcc000f8ec0ff */
[----:B------:R-:W-:Y:S01]  /*01d0*/  MOV R9, UR12 ;  /* 0x0000000c00097c02 */ /* 0x000fe20008000f00 */
[----:B0-----:R-:W-:-:S04]  /*01e0*/  UIMAD.WIDE.U32 UR4, UR10, 0x4, UR4 ;  /* 0x000000040a0478a5 */ /* 0x001fc8000f8e0004 */
[----:B------:R-:W-:Y:S02]  /*01f0*/  UIADD3 UR16, UP1, UPT, UR4, 0x20, URZ ;  /* 0x0000002004107890 */ /* 0x000fe4000ff3e0ff */
[----:B-1----:R-:W-:Y:S02]  /*0200*/  UIADD3 UR4, UP2, UPT, UR8, 0x20, URZ ;  /* 0x0000002008047890 */ /* 0x002fe4000ff5e0ff */
[----:B------:R-:W-:Y:S02]  /*0210*/  UIADD3.X UR6, UPT, UPT, URZ, UR5, URZ, UP1, !UPT ;  /* 0x00000005ff067290 */ /* 0x000fe40008ffe4ff */
[----:B------:R-:W-:Y:S01]  /*0220*/  MOV R2, UR16 ;  /* 0x0000001000027c02 */ /* 0x000fe20008000f00 */
[----:B------:R-:W-:Y:S02]  /*0230*/  UIADD3 UR8, UPT, UPT, -UR12, URZ, URZ ;  /* 0x000000ff0c087290 */ /* 0x000fe4000fffe1ff */
[----:B------:R-:W-:Y:S01]  /*0240*/  UIADD3.X UR5, UPT, UPT, URZ, UR9, URZ, UP2, !UPT ;  /* 0x00000009ff057290 */ /* 0x000fe200097fe4ff */
[----:B------:R-:W-:-:S11]  /*0250*/  MOV R3, UR6 ;  /* 0x0000000600037c02 */ /* 0x000fd60008000f00 */
.L_x_2:
[----:B------:R-:W-:Y:S01]  /*0260*/  MOV R4, UR4 ;  /* 0x0000000400047c02 */ /* 0x000fe20008000f00 */
[----:B------:R-:W2:Y:S01]  /*0270*/  LDG.E R15, desc[UR14][R2.64+-0x20] ;  /* 0xffffe00e020f7981 */ /* 0x000ea2000c1e1900 */
[----:B------:R-:W-:-:S03]  /*0280*/  MOV R5, UR5 ;  /* 0x0000000500057c02 */ /* 0x000fc60008000f00 */
[----:B------:R-:W3:Y:S01]  /*0290*/  LDG.E R17, desc[UR14][R2.64+-0x1c] ;  /* 0xffffe40e02117981 */ /* 0x000ee2000c1e1900 */
[----:B------:R-:W-:-:S03]  /*02a0*/  IMAD.WIDE R4, R8, 0x4, R4 ;  /* 0x0000000408047825 */ /* 0x000fc600078e0204 */
[----:B------:R-:W4:Y:S04]  /*02b0*/  LDG.E R19, desc[UR14][R2.64+-0x18] ;  /* 0xffffe80e02137981 */ /* 0x000f28000c1e1900 */
[----:B------:R-:W2:Y:S04]  /*02c0*/  LDG.E R16, desc[UR14][R4.64+-0x20] ;  /* 0xffffe00e04107981 */ /* 0x000ea8000c1e1900 */
[----:B------:R-:W3:Y:S04]  /*02d0*/  LDG.E R24, desc[UR14][R4.64+-0x1c] ;  /* 0xffffe40e04187981 */ /* 0x000ee8000c1e1900 */
[----:B------:R-:W4:Y:S04]  /*02e0*/  LDG.E R18, desc[UR14][R4.64+-0x18] ;  /* 0xffffe80e04127981 */ /* 0x000f28000c1e1900 */
[----:B------:R-:W5:Y:S04]  /*02f0*/  LDG.E R20, desc[UR14][R2.64+-0x14] ;  /* 0xffffec0e02147981 */ /* 0x000f68000c1e1900 */
        /* <DEDUP_REMOVED lines=8> */
[----:B------:R-:W5:Y:S01]  /*0380*/  LDG.E R26, desc[UR14][R2.64+0x1c] ;  /* 0x00001c0e021a7981 */ /* 0x000f62000c1e1900 */
[----:B--2---:R-:W-:-:S03]  /*0390*/  FFMA R16, R15, R16, R14 ;  /* 0x000000100f107223 */ /* 0x004fc6000000000e */
[----:B------:R-:W2:Y:S01]  /*03a0*/  LDG.E R15, desc[UR14][R2.64+-0x4] ;  /* 0xfffffc0e020f7981 */ /* 0x000ea2000c1e1900 */
[----:B---3--:R-:W-:-:S03]  /*03b0*/  FFMA R24, R17, R24, R16 ;  /* 0x0000001811187223 */ /* 0x008fc60000000010 */
[----:B------:R-:W2:Y:S01]  /*03c0*/  LDG.E R14, desc[UR14][R4.64+-0x4] ;  /* 0xfffffc0e040e7981 */ /* 0x000ea2000c1e1900 */
[----:B----4-:R-:W-:-:S03]  /*03d0*/  FFMA R25, R19, R18, R24 ;  /* 0x0000001213197223 */ /* 0x010fc60000000018 */
[----:B------:R-:W3:Y:S04]  /*03e0*/  LDG.E R16, desc[UR14][R2.64] ;  /* 0x0000000e02107981 */ /* 0x000ee8000c1e1900 */
[----:B------:R-:W3:Y:S01]  /*03f0*/  LDG.E R17, desc[UR14][R4.64] ;  /* 0x0000000e04117981 */ /* 0x000ee2000c1e1900 */
[----:B-----5:R-:W-:-:S03]  /*0400*/  FFMA R25, R20, R21, R25 ;  /* 0x0000001514197223 */ /* 0x020fc60000000019 */
[----:B------:R-:W4:Y:S04]  /*0410*/  LDG.E R18, desc[UR14][R2.64+0x4] ;  /* 0x0000040e02127981 */ /* 0x000f28000c1e1900 */
[----:B------:R-:W4:Y:S01]  /*0420*/  LDG.E R19, desc[UR14][R4.64+0x4] ;  /* 0x0000040e04137981 */ /* 0x000f22000c1e1900 */
[----:B------:R-:W-:-:S03]  /*0430*/  FFMA R25, R22, R23, R25 ;  /* 0x0000001716197223 */ /* 0x000fc60000000019 */
[----:B------:R-:W5:Y:S04]  /*0440*/  LDG.E R20, desc[UR14][R2.64+0x8] ;  /* 0x0000080e02147981 */ /* 0x000f68000c1e1900 */
[----:B------:R-:W5:Y:S01]  /*0450*/  LDG.E R21, desc[UR14][R4.64+0x8] ;  /* 0x0000080e04157981 */ /* 0x000f62000c1e1900 */
[----:B------:R-:W-:-:S03]  /*0460*/  FFMA R25, R10, R11, R25 ;  /* 0x0000000b0a197223 */ /* 0x000fc60000000019 */
[----:B------:R-:W5:Y:S04]  /*0470*/  LDG.E R22, desc[UR14][R2.64+0xc] ;  /* 0x00000c0e02167981 */ /* 0x000f68000c1e1900 */
[----:B------:R-:W5:Y:S04]  /*0480*/  LDG.E R23, desc[UR14][R4.64+0xc] ;  /* 0x00000c0e04177981 */ /* 0x000f68000c1e1900 */
[----:B------:R-:W5:Y:S01]  /*0490*/  LDG.E R10, desc[UR14][R2.64+0x10] ;  /* 0x0000100e020a7981 */ /* 0x000f62000c1e1900 */
[----:B------:R-:W-:-:S03]  /*04a0*/  FFMA R28, R12, R13, R25 ;  /* 0x0000000d0c1c7223 */ /* 0x000fc60000000019 */
[----:B------:R-:W5:Y:S04]  /*04b0*/  LDG.E R11, desc[UR14][R4.64+0x10] ;  /* 0x0000100e040b7981 */ /* 0x000f68000c1e1900 */
[----:B------:R-:W5:Y:S04]  /*04c0*/  LDG.E R24, desc[UR14][R2.64+0x14] ;  /* 0x0000140e02187981 */ /* 0x000f68000c1e1900 */
[----:B------:R-:W5:Y:S04]  /*04d0*/  LDG.E R25, desc[UR14][R4.64+0x14] ;  /* 0x0000140e04197981 */ /* 0x000f68000c1e1900 */
[----:B------:R0:W5:Y:S04]  /*04e0*/  LDG.E R13, desc[UR14][R2.64+0x18] ;  /* 0x0000180e020d7981 */ /* 0x000168000c1e1900 */
[----:B------:R-:W5:Y:S01]  /*04f0*/  LDG.E R12, desc[UR14][R4.64+0x18] ;  /* 0x0000180e040c7981 */ /* 0x000f62000c1e1900 */
[----:B------:R-:W-:-:S04]  /*0500*/  UIADD3 UR8, UPT, UPT, UR8, 0x10, URZ ;  /* 0x0000001008087890 */ /* 0x000fc8000fffe0ff */
[----:B------:R-:W-:Y:S01]  /*0510*/  UISETP.NE.AND UP1, UPT, UR8, URZ, UPT ;  /* 0x000000ff0800728c */ /* 0x000fe2000bf25270 */
[----:B0-----:R-:W-:Y:S02]  /*0520*/  IADD3 R2, P0, PT, R2, 0x40, RZ ;  /* 0x0000004002027810 */ /* 0x001fe40007f1e0ff */
[----:B------:R-:W-:Y:S02]  /*0530*/  IADD3 R8, PT, PT, R8, 0x10, RZ ;  /* 0x0000001008087810 */ /* 0x000fe40007ffe0ff */
[----:B------:R-:W-:Y:S01]  /*0540*/  IADD3.X R3, PT, PT, RZ, R3, RZ, P0, !PT ;  /* 0x00000003ff037210 */ /* 0x000fe200007fe4ff */
[----:B--2---:R-:W-:-:S04]  /*0550*/  FFMA R15, R15, R14, R28 ;  /* 0x0000000e0f0f7223 */ /* 0x004fc8000000001c */
[----:B---3--:R-:W-:-:S04]  /*0560*/  FFMA R15, R16, R17, R15 ;  /* 0x00000011100f7223 */ /* 0x008fc8000000000f */
[----:B----4-:R-:W-:-:S04]  /*0570*/  FFMA R15, R18, R19, R15 ;  /* 0x00000013120f7223 */ /* 0x010fc8000000000f */
[----:B-----5:R-:W-:-:S04]  /*0580*/  FFMA R15, R20, R21, R15 ;  /* 0x00000015140f7223 */ /* 0x020fc8000000000f */
[----:B------:R-:W-:-:S04]  /*0590*/  FFMA R15, R22, R23, R15 ;  /* 0x00000017160f7223 */ /* 0x000fc8000000000f */
[----:B------:R-:W-:-:S04]  /*05a0*/  FFMA R11, R10, R11, R15 ;  /* 0x0000000b0a0b7223 */ /* 0x000fc8000000000f */
[----:B------:R-:W-:-:S04]  /*05b0*/  FFMA R24, R24, R25, R11 ;  /* 0x0000001918187223 */ /* 0x000fc8000000000b */
[----:B------:R-:W-:-:S04]  /*05c0*/  FFMA R13, R13, R12, R24 ;  /* 0x0000000c0d0d7223 */ /* 0x000fc80000000018 */
[----:B------:R-:W-:Y:S01]  /*05d0*/  FFMA R14, R26, R27, R13 ;  /* 0x0000001b1a0e7223 */ /* 0x000fe2000000000d */
[----:B------:R-:W-:Y:S06]  /*05e0*/  BRA.U UP1, `(.L_x_2) ;  /* 0xfffffffd011c7547 */ /* 0x000fec000b83ffff */
.L_x_1:
[----:B------:R-:W-:Y:S05]  /*05f0*/  BRA.U !UP0, `(.L_x_0) ;  /* 0x0000000508687547 */ /* 0x000fea000b800000 */
[----:B------:R-:W-:Y:S02]  /*0600*/  UISETP.GE.U32.AND UP0, UPT, UR11, 0x8, UPT ;  /* 0x000000080b00788c */ /* 0x000fe4000bf06070 */
[----:B------:R-:W-:-:S04]  /*0610*/  ULOP3.LUT UR5, UR7, 0x7, URZ, 0xc0, !UPT ;  /* 0x0000000707057892 */ /* 0x000fc8000f8ec0ff */
[----:B------:R-:W-:-:S03]  /*0620*/  UISETP.NE.AND UP1, UPT, UR5, URZ, UPT ;  /* 0x000000ff0500728c */ /* 0x000fc6000bf25270 */
[----:B------:R-:W-:Y:S08]  /*0630*/  BRA.U !UP0, `(.L_x_3) ;  /* 0x0000000108907547 */ /* 0x000ff0000b800000 */
[----:B------:R-:W0:Y:S01]  /*0640*/  LDC.64 R10, c[0x0][0x388] ;  /* 0x0000e200ff0a7b82 */ /* 0x000e220000000a00 */
[C---:B------:R-:W-:Y:S02]  /*0650*/  IADD3 R13, PT, PT, R9.reuse, UR10, RZ ;  /* 0x0000000a090d7c10 */ /* 0x040fe4000fffe0ff */
[----:B------:R-:W-:Y:S02]  /*0660*/  IADD3 R8, P0, PT, R9, UR10, RZ ;  /* 0x0000000a09087c10 */ /* 0x000fe4000ff1e0ff */
[----:B------:R-:W-:Y:S02]  /*0670*/  IADD3 R15, PT, PT, R6, R9, RZ ;  /* 0x00000009060f7210 */ /* 0x000fe40007ffe0ff */
[----:B------:R-:W-:Y:S01]  /*0680*/  IADD3.X R12, PT, PT, RZ, RZ, RZ, P0, !PT ;  /* 0x000000ffff0c7210 */ /* 0x000fe200007fe4ff */
[----:B------:R-:W1:Y:S08]  /*0690*/  LDC.64 R2, c[0x0][0x388] ;  /* 0x0000e200ff027b82 */ /* 0x000e700000000a00 */
[----:B------:R-:W2:Y:S01]  /*06a0*/  LDC.64 R4, c[0x0][0x390] ;  /* 0x0000e400ff047b82 */ /* 0x000ea20000000a00 */
[----:B0-----:R-:W-:Y:S01]  /*06b0*/  IMAD.WIDE.U32 R10, R13, 0x4, R10 ;  /* 0x000000040d0a7825 */ /* 0x001fe200078e000a */
[----:B-1----:R-:W-:-:S04]  /*06c0*/  LEA R2, P0, R8, R2, 0x2 ;  /* 0x0000000208027211 */ /* 0x002fc800078010ff */
[----:B------:R-:W-:Y:S01]  /*06d0*/  LEA.HI.X R3, R8, R3, R12, 0x2, P0 ;  /* 0x0000000308037211 */ /* 0x000fe200000f140c */
[----:B--2---:R-:W-:-:S04]  /*06e0*/  IMAD.WIDE R4, R15, 0x4, R4 ;  /* 0x000000040f047825 */ /* 0x004fc800078e0204 */
[----:B------:R-:W2:Y:S04]  /*06f0*/  LDG.E R18, desc[UR14][R2.64+0x4] ;  /* 0x0000040e02127981 */ /* 0x000ea8000c1e1900 */
[----:B------:R-:W3:Y:S04]  /*0700*/  LDG.E R15, desc[UR14][R10.64] ;  /* 0x0000000e0a0f7981 */ /* 0x000ee8000c1e1900 */
[----:B------:R-:W3:Y:S04]  /*0710*/  LDG.E R16, desc[UR14][R4.64] ;  /* 0x0000000e04107981 */ /* 0x000ee8000c1e1900 */
[----:B------:R-:W2:Y:S04]  /*0720*/  LDG.E R17, desc[UR14][R4.64+0x4] ;  /* 0x0000040e04117981 */ /* 0x000ea8000c1e1900 */
[----:B------:R-:W4:Y:S04]  /*0730*/  LDG.E R19, desc[UR14][R4.64+0x8] ;  /* 0x0000080e04137981 */ /* 0x000f28000c1e1900 */
        /* <DEDUP_REMOVED lines=11> */
[----:B------:R-:W-:Y:S01]  /*07f0*/  IADD3 R9, PT, PT, R9, 0x8, RZ ;  /* 0x0000000809097810 */ /* 0x000fe20007ffe0ff */
[----:B---3--:R-:W-:-:S04]  /*0800*/  FFMA R15, R15, R16, R14 ;  /* 0x000000100f0f7223 */ /* 0x008fc8000000000e */
[----:B--2---:R-:W-:-:S04]  /*0810*/  FFMA R15, R18, R17, R15 ;  /* 0x00000011120f7223 */ /* 0x004fc8000000000f */
[----:B----4-:R-:W-:-:S04]  /*0820*/  FFMA R15, R20, R19, R15 ;  /* 0x00000013140f7223 */ /* 0x010fc8000000000f */
[----:B-----5:R-:W-:-:S04]  /*0830*/  FFMA R15, R22, R21, R15 ;  /* 0x00000015160f7223 */ /* 0x020fc8000000000f */
[----:B------:R-:W-:-:S04]  /*0840*/  FFMA R15, R24, R23, R15 ;  /* 0x00000017180f7223 */ /* 0x000fc8000000000f */
[----:B------:R-:W-:-:S04]  /*0850*/  FFMA R13, R12, R13, R15 ;  /* 0x0000000d0c0d7223 */ /* 0x000fc8000000000f */
[----:B------:R-:W-:-:S04]  /*0860*/  FFMA R11, R8, R11, R13 ;  /* 0x0000000b080b7223 */ /* 0x000fc8000000000d */
[----:B------:R-:W-:-:S07]  /*0870*/  FFMA R14, R26, R10, R11 ;  /* 0x0000000a1a0e7223 */ /* 0x000fce000000000b */
.L_x_3:
        /* <DEDUP_REMOVED lines=12> */
[----:B0-----:R-:W-:-:S06]  /*0940*/  IMAD.WIDE.U32 R10, R11, 0x4, R4 ;  /* 0x000000040b0a7825 */ /* 0x001fcc00078e0004 */
[----:B------:R-:W3:Y:S01]  /*0950*/  LDG.E R11, desc[UR14][R10.64] ;  /* 0x0000000e0a0b7981 */ /* 0x000ee2000c1e1900 */
[----:B-1----:R-:W-:-:S04]  /*0960*/  LEA R2, P0, R8, R2, 0x2 ;  /* 0x0000000208027211 */ /* 0x002fc800078010ff */
[----:B------:R-:W-:Y:S01]  /*0970*/  LEA.HI.X R3, R8, R3, R16, 0x2, P0 ;  /* 0x0000000308037211 */ /* 0x000fe200000f1410 */
[----:B--2---:R-:W-:-:S04]  /*0980*/  IMAD.WIDE R4, R15, 0x4, R12 ;  /* 0x000000040f047825 */ /* 0x004fc800078e020c */
[----:B------:R-:W2:Y:S04]  /*0990*/  LDG.E R17, desc[UR14][R2.64+0xc] ;  /* 0x00000c0e02117981 */ /* 0x000ea8000c1e1900 */
[----:B------:R-:W3:Y:S04]  /*09a0*/  LDG.E R8, desc[UR14][R4.64] ;  /* 0x0000000e04087981 */ /* 0x000ee8000c1e1900 */
[----:B------:R-:W4:Y:S04]  /*09b0*/  LDG.E R12, desc[UR14][R4.64+0x4] ;  /* 0x0000040e040c7981 */ /* 0x000f28000c1e1900 */
[----:B------:R-:W4:Y:S04]  /*09c0*/  LDG.E R13, desc[UR14][R2.64+0x4] ;  /* 0x0000040e020d7981 */ /* 0x000f28000c1e1900 */
[----:B------:R-:W5:Y:S04]  /*09d0*/  LDG.E R16, desc[UR14][R4.64+0x8] ;  /* 0x0000080e04107981 */ /* 0x000f68000c1e1900 */
[----:B------:R-:W5:Y:S04]  /*09e0*/  LDG.E R15, desc[UR14][R2.64+0x8] ;  /* 0x0000080e020f7981 */ /* 0x000f68000c1e1900 */
[----:B------:R-:W2:Y:S01]  /*09f0*/  LDG.E R18, desc[UR14][R4.64+0xc] ;  /* 0x00000c0e04127981 */ /* 0x000ea2000c1e1900 */
[----:B------:R-:W-:Y:S01]  /*0a00*/  IADD3 R9, PT, PT, R9, 0x4, RZ ;  /* 0x0000000409097810 */ /* 0x000fe20007ffe0ff */
[----:B---3--:R-:W-:-:S04]  /*0a10*/  FFMA R8, R11, R8, R14 ;  /* 0x000000080b087223 */ /* 0x008fc8000000000e */
[----:B----4-:R-:W-:-:S04]  /*0a20*/  FFMA R8, R13, R12, R8 ;  /* 0x0000000c0d087223 */ /* 0x010fc80000000008 */
[----:B-----5:R-:W-:-:S04]  /*0a30*/  FFMA R8, R15, R16, R8 ;  /* 0x000000100f087223 */ /* 0x020fc80000000008 */
[----:B--2---:R-:W-:-:S07]  /*0a40*/  FFMA R14, R17, R18, R8 ;  /* 0x00000012110e7223 */ /* 0x004fce0000000008 */
.L_x_4:
[----:B------:R-:W-:Y:S05]  /*0a50*/  BRA.U !UP1, `(.L_x_0) ;  /* 0x0000000109507547 */ /* 0x000fea000b800000 */
[----:B------:R-:W0:Y:S01]  /*0a60*/  LDC.64 R4, c[0x0][0x388] ;  /* 0x0000e200ff047b82 */ /* 0x000e220000000a00 */
[----:B------:R-:W-:Y:S01]  /*0a70*/  IADD3 R11, PT, PT, R9, UR10, RZ ;  /* 0x0000000a090b7c10 */ /* 0x000fe2000fffe0ff */
[----:B------:R-:W-:-:S06]  /*0a80*/  UIADD3 UR4, UPT, UPT, -UR4, URZ, URZ ;  /* 0x000000ff04047290 */ /* 0x000fcc000fffe1ff */
[----:B------:R-:W1:Y:S01]  /*0a90*/  LDC.64 R2, c[0x0][0x390] ;  /* 0x0000e400ff027b82 */ /* 0x000e620000000a00 */
[----:B0-----:R-:W-:Y:S01]  /*0aa0*/  IMAD.WIDE.U32 R4, R11, 0x4, R4 ;  /* 0x000000040b047825 */ /* 0x001fe200078e0004 */
[----:B------:R-:W-:Y:S02]  /*0ab0*/  IADD3 R11, PT, PT, R6, R9, RZ ;  /* 0x00000009060b7210 */ /* 0x000fe40007ffe0ff */
[----:B------:R-:W-:Y:S02]  /*0ac0*/  MOV R6, R4 ;  /* 0x0000000400067202 */ /* 0x000fe40000000f00 */
[----:B------:R-:W-:-:S07]  /*0ad0*/  MOV R13, R5 ;  /* 0x00000005000d7202 */ /* 0x000fce0000000f00 */
.L_x_5:
[----:B-1----:R-:W-:Y:S01]  /*0ae0*/  IMAD.WIDE R4, R11, 0x4, R2 ;  /* 0x000000040b047825 */ /* 0x002fe200078e0202 */
[----:B------:R-:W-:Y:S02]  /*0af0*/  MOV R9, R13 ;  /* 0x0000000d00097202 */ /* 0x000fe40000000f00 */
[----:B------:R-:W-:-:S03]  /*0b00*/  MOV R8, R6 ;  /* 0x0000000600087202 */ /* 0x000fc60000000f00 */
[----:B------:R-:W2:Y:S04]  /*0b10*/  LDG.E R4, desc[UR14][R4.64] ;  /* 0x0000000e04047981 */ /* 0x000ea8000c1e1900 */
[----:B------:R-:W2:Y:S01]  /*0b20*/  LDG.E R9, desc[UR14][R8.64] ;  /* 0x0000000e08097981 */ /* 0x000ea2000c1e1900 */
[----:B------:R-:W-:Y:S01]  /*0b30*/  UIADD3 UR4, UPT, UPT, UR4, 0x1, URZ ;  /* 0x0000000104047890 */ /* 0x000fe2000fffe0ff */
[----:B------:R-:W-:Y:S02]  /*0b40*/  IADD3 R6, P0, PT, R6, 0x4, RZ ;  /* 0x0000000406067810 */ /* 0x000fe40007f1e0ff */
[----:B------:R-:W-:Y:S01]  /*0b50*/  IADD3 R11, PT, PT, R11, 0x1, RZ ;  /* 0x000000010b0b7810 */ /* 0x000fe20007ffe0ff */
[----:B------:R-:W-:Y:S01]  /*0b60*/  UISETP.NE.AND UP0, UPT, UR4, URZ, UPT ;  /* 0x000000ff0400728c */ /* 0x000fe2000bf05270 */
[----:B------:R-:W-:Y:S01]  /*0b70*/  IADD3.X R13, PT, PT, RZ, R13, RZ, P0, !PT ;  /* 0x0000000dff0d7210 */ /* 0x000fe200007fe4ff */
[----:B--2---:R-:W-:-:S07]  /*0b80*/  FFMA R14, R9, R4, R14 ;  /* 0x00000004090e7223 */ /* 0x004fce000000000e */
[----:B------:R-:W-:Y:S05]  /*0b90*/  BRA.U UP0, `(.L_x_5) ;  /* 0xfffffffd00d07547 */ /* 0x000fea000b83ffff */
.L_x_0:
[----:B------:R-:W0:Y:S01]  /*0ba0*/  LDC.64 R2, c[0x0][0x380] ;  /* 0x0000e000ff027b82 */ /* 0x000e220000000a00 */
[----:B------:R-:W-:-:S04]  /*0bb0*/  IMAD R7, R0, UR13, R7 ;  /* 0x0000000d00077c24 */ /* 0x000fc8000f8e0207 */
[----:B0-----:R-:W-:-:S05]  /*0bc0*/  IMAD.WIDE R2, R7, 0x4, R2 ;  /* 0x0000000407027825 */ /* 0x001fca00078e0202 */
[----:B------:R-:W-:Y:S01]  /*0bd0*/  STG.E desc[UR14][R2.64], R14 ;  /* 0x0000000e02007986 */ /* 0x000fe2000c10190e */
[----:B------:R-:W-:Y:S05]  /*0be0*/  EXIT ;  /* 0x000000000000794d */ /* 0x000fea0003800000 */
.L_x_6:
[----:B------:R-:W-:-:S00]  /*0bf0*/  BRA `(.L_x_6) ;  /* 0xfffffffc00fc7947 */ /* 0x000fc0000383ffff */
[----:B------:R-:W-:-:S00]  /*0c00*/  NOP ;  /* 0x0000000000007918 */ /* 0x000fc00000000000 */
[----:B------:R-:W-:-:S00]  /*0c10*/  NOP ;  /* 0x0000000000007918 */ /* 0x000fc00000000000 */
[----:B------:R-:W-:-:S00]  /*0c20*/  NOP ;  /* 0x0000000000007918 */ /* 0x000fc00000000000 */
[----:B------:R-:W-:-:S00]  /*0c30*/  NOP ;  /* 0x0000000000007918 */ /* 0x000fc00000000000 */
[----:B------:R-:W-:-:S00]  /*0c40*/  NOP ;  /* 0x0000000000007918 */ /* 0x000fc00000000000 */
[----:B------:R-:W-:-:S00]  /*0c50*/  NOP ;  /* 0x0000000000007918 */ /* 0x000fc00000000000 */
[----:B------:R-:W-:-:S00]  /*0c60*/  NOP ;  /* 0x0000000000007918 */ /* 0x000fc00000000000 */
[----:B------:R-:W-:-:S00]  /*0c70*/  NOP ;  /* 0x0000000000007918 */ /* 0x000fc00000000000 */
.L_x_23:


//--------------------- .text._Z19denseBackwardKernelPfS_S_S_iii --------------------------
	.section	.text._Z19denseBackwardKernelPfS_S_S_iii,"ax",@progbits
	.align	128
        .global         _Z19denseBackwardKernelPfS_S_S_iii
        .type           _Z19denseBackwardKernelPfS_S_S_iii,@function
        .size           _Z19denseBackwardKernelPfS_S_S_iii,(.L_x_24 - _Z19denseBackwardKernelPfS_S_S_iii)
        .other          _Z19denseBackwardKernelPfS_S_S_iii,@"STO_CUDA_ENTRY STV_DEFAULT"
_Z19denseBackwardKernelPfS_S_S_iii:
.text._Z19denseBackwardKernelPfS_S_S_iii:
[----:B------:R-:W-:Y:S01]  /*0000*/  LDC R1, c[0x0][0x37c] ;  /* 0x0000df00ff017b82 */ /* 0x000fe20000000800 */
[----:B------:R-:W0:Y:S07]  /*0010*/  S2R R5, SR_TID.X ;  /* 0x0000000000057919 */ /* 0x000e2e0000002100 */
[----:B------:R-:W1:Y:S01]  /*0020*/  LDC R3, c[0x0][0x364] ;  /* 0x0000d900ff037b82 */ /* 0x000e620000000800 */
[----:B------:R-:W1:Y:S07]  /*0030*/  S2R R2, SR_TID.Y ;  /* 0x0000000000027919 */ /* 0x000e6e0000002200 */
[----:B------:R-:W0:Y:S08]  /*0040*/  S2UR UR5, SR_CTAID.X ;  /* 0x00000000000579c3 */ /* 0x000e300000002500 */
[----:B------:R-:W0:Y:S08]  /*0050*/  LDC R0, c[0x0][0x360] ;  /* 0x0000d800ff007b82 */ /* 0x000e300000000800 */
[----:B------:R-:W1:Y:S08]  /*0060*/  S2UR UR4, SR_CTAID.Y ;  /* 0x00000000000479c3 */ /* 0x000e700000002600 */
[----:B------:R-:W2:Y:S01]  /*0070*/  LDC.64 R12, c[0x0][0x3a0] ;  /* 0x0000e800ff0c7b82 */ /* 0x000ea20000000a00 */
[----:B0-----:R-:W-:-:S02]  /*0080*/  IMAD R0, R0, UR5, R5 ;  /* 0x0000000500007c24 */ /* 0x001fc4000f8e0205 */
[----:B-1----:R-:W-:-:S03]  /*0090*/  IMAD R3, R3, UR4, R2 ;  /* 0x0000000403037c24 */ /* 0x002fc6000f8e0202 */
[----:B--2---:R-:W-:-:S04]  /*00a0*/  ISETP.GE.AND P0, PT, R0, R13, PT ;  /* 0x0000000d0000720c */ /* 0x004fc80003f06270 */
[----:B------:R-:W-:-:S13]  /*00b0*/  ISETP.GE.OR P0, PT, R3, R12, P0 ;  /* 0x0000000c0300720c */ /* 0x000fda0000706670 */
[----:B------:R-:W-:Y:S05]  /*00c0*/  @P0 EXIT ;  /* 0x000000000000094d */ /* 0x000fea0003800000 */
[----:B------:R-:W0:Y:S01]  /*00d0*/  LDC R2, c[0x0][0x3a8] ;  /* 0x0000ea00ff027b82 */ /* 0x000e220000000800 */
[----:B------:R-:W1:Y:S01]  /*00e0*/  LDCU.64 UR4, c[0x0][0x358] ;  /* 0x00006b00ff0477ac */ /* 0x000e620008000a00 */
[----:B------:R-:W-:Y:S01]  /*00f0*/  HFMA2 R29, -RZ, RZ, 0, 0 ;  /* 0x00000000ff1d7431 */ /* 0x000fe200000001ff */
[----:B0-----:R-:W-:-:S13]  /*0100*/  ISETP.GE.AND P0, PT, R2, 0x1, PT ;  /* 0x000000010200780c */ /* 0x001fda0003f06270 */
[----:B-1----:R-:W-:Y:S05]  /*0110*/  @!P0 BRA `(.L_x_7) ;  /* 0x0000000400d08947 */ /* 0x002fea0003800000 */
[C---:B------:R-:W-:Y:S02]  /*0120*/  ISETP.GE.U32.AND P2, PT, R2.reuse, 0x8, PT ;  /* 0x000000080200780c */ /* 0x040fe40003f46070 */
[----:B------:R-:W-:Y:S02]  /*0130*/  LOP3.LUT R5, R2, 0x7, RZ, 0xc0, !PT ;  /* 0x0000000702057812 */ /* 0x000fe400078ec0ff */
[----:B------:R-:W-:Y:S02]  /*0140*/  MOV R29, RZ ;  /* 0x000000ff001d7202 */ /* 0x000fe40000000f00 */
[----:B------:R-:W-:Y:S02]  /*0150*/  ISETP.NE.AND P1, PT, R5, RZ, PT ;  /* 0x000000ff0500720c */ /* 0x000fe40003f25270 */
[----:B------:R-:W-:-:S05]  /*0160*/  MOV R6, RZ ;  /* 0x000000ff00067202 */ /* 0x000fca0000000f00 */
[----:B------:R-:W-:Y:S06]  /*0170*/  @!P2 BRA `(.L_x_8) ;  /* 0x0000000000d0a947 */ /* 0x000fec0003800000 */
[----:B------:R-:W-:Y:S02]  /*0180*/  LOP3.LUT R6, R2, 0x7ffffff8, RZ, 0xc0, !PT ;  /* 0x7ffffff802067812 */ /* 0x000fe400078ec0ff */
[----:B------:R-:W-:Y:S02]  /*0190*/  MOV R29, RZ ;  /* 0x000000ff001d7202 */ /* 0x000fe40000000f00 */
[----:B------:R-:W-:Y:S02]  /*01a0*/  MOV R7, R3 ;  /* 0x0000000300077202 */ /* 0x000fe40000000f00 */
[----:B------:R-:W-:Y:S02]  /*01b0*/  MOV R4, R0 ;  /* 0x0000000000047202 */ /* 0x000fe40000000f00 */
[----:B------:R-:W-:-:S07]  /*01c0*/  IADD3 R8, PT, PT, -R6, RZ, RZ ;  /* 0x000000ff06087210 */ /* 0x000fce0007ffe1ff */
.L_x_9:
[----:B------:R-:W0:Y:S08]  /*01d0*/  LDC.64 R14, c[0x0][0x380] ;  /* 0x0000e000ff0e7b82 */ /* 0x000e300000000a00 */
[----:B------:R-:W1:Y:S01]  /*01e0*/  LDC.64 R26, c[0x0][0x388] ;  /* 0x0000e200ff1a7b82 */ /* 0x000e620000000a00 */
[----:B0-----:R-:W-:-:S05]  /*01f0*/  IMAD.WIDE R14, R7, 0x4, R14 ;  /* 0x00000004070e7825 */ /* 0x001fca00078e020e */
[----:B------:R0:W2:Y:S01]  /*0200*/  LDG.E R22, desc[UR4][R14.64] ;  /* 0x000000040e167981 */ /* 0x0000a2000c1e1900 */
[----:B-1----:R-:W-:-:S05]  /*0210*/  IMAD.WIDE R26, R4, 0x4, R26 ;  /* 0x00000004041a7825 */ /* 0x002fca00078e021a */
[----:B------:R-:W2:Y:S01]  /*0220*/  LDG.E R9, desc[UR4][R26.64] ;  /* 0x000000041a097981 */ /* 0x000ea2000c1e1900 */
[----:B0-----:R-:W-:-:S04]  /*0230*/  IMAD.WIDE R14, R12, 0x4, R14 ;  /* 0x000000040c0e7825 */ /* 0x001fc800078e020e */
[C---:B------:R-:W-:Y:S01]  /*0240*/  IMAD.WIDE R20, R13.reuse, 0x4, R26 ;  /* 0x000000040d147825 */ /* 0x040fe200078e021a */
[----:B------:R-:W3:Y:S03]  /*0250*/  LDG.E R28, desc[UR4][R14.64] ;  /* 0x000000040e1c7981 */ /* 0x000ee6000c1e1900 */
[----:B------:R-:W-:Y:S01]  /*0260*/  IMAD.WIDE R24, R12, 0x4, R14 ;  /* 0x000000040c187825 */ /* 0x000fe200078e020e */
[----:B------:R-:W3:Y:S03]  /*0270*/  LDG.E R27, desc[UR4][R20.64] ;  /* 0x00000004141b7981 */ /* 0x000ee6000c1e1900 */
[----:B------:R-:W-:-:S04]  /*0280*/  IMAD.WIDE R10, R13, 0x4, R20 ;  /* 0x000000040d0a7825 */ /* 0x000fc800078e0214 */
[C---:B------:R-:W-:Y:S01]  /*0290*/  IMAD.WIDE R16, R12.reuse, 0x4, R24 ;  /* 0x000000040c107825 */ /* 0x040fe200078e0218 */
[----:B------:R-:W4:Y:S04]  /*02a0*/  LDG.E R26, desc[UR4][R10.64] ;  /* 0x000000040a1a7981 */ /* 0x000f28000c1e1900 */
[----:B------:R0:W5:Y:S01]  /*02b0*/  LDG.E R23, desc[UR4][R16.64] ;  /* 0x0000000410177981 */ /* 0x000162000c1e1900 */
[----:B------:R-:W-:-:S03]  /*02c0*/  IMAD.WIDE R18, R12, 0x4, R16 ;  /* 0x000000040c127825 */ /* 0x000fc600078e0210 */
[----:B------:R-:W4:Y:S01]  /*02d0*/  LDG.E R25, desc[UR4][R24.64] ;  /* 0x0000000418197981 */ /* 0x000f22000c1e1900 */
[----:B0-----:R-:W-:-:S03]  /*02e0*/  IMAD.WIDE R16, R13, 0x4, R10 ;  /* 0x000000040d107825 */ /* 0x001fc600078e020a */
[----:B------:R0:W5:Y:S01]  /*02f0*/  LDG.E R21, desc[UR4][R18.64] ;  /* 0x0000000412157981 */ /* 0x000162000c1e1900 */
[----:B------:R-:W-:-:S03]  /*0300*/  IMAD.WIDE R14, R12, 0x4, R18 ;  /* 0x000000040c0e7825 */ /* 0x000fc600078e0212 */
[----:B------:R1:W5:Y:S04]  /*0310*/  LDG.E R24, desc[UR4][R16.64] ;  /* 0x0000000410187981 */ /* 0x000368000c1e1900 */
[----:B------:R1:W5:Y:S01]  /*0320*/  LDG.E R11, desc[UR4][R14.64] ;  /* 0x000000040e0b7981 */ /* 0x000362000c1e1900 */
[----:B0-----:R-:W-:-:S04]  /*0330*/  IMAD.WIDE R18, R13, 0x4, R16 ;  /* 0x000000040d127825 */ /* 0x001fc800078e0210 */
[----:B-1----:R-:W-:-:S04]  /*0340*/  IMAD.WIDE R16, R13, 0x4, R18 ;  /* 0x000000040d107825 */ /* 0x002fc800078e0212 */
[C---:B------:R-:W-:Y:S01]  /*0350*/  IMAD.WIDE R14, R12.reuse, 0x4, R14 ;  /* 0x000000040c0e7825 */ /* 0x040fe200078e020e */
[----:B------:R-:W5:Y:S04]  /*0360*/  LDG.E R20, desc[UR4][R16.64] ;  /* 0x0000000410147981 */ /* 0x000f68000c1e1900 */
[----:B------:R0:W5:Y:S02]  /*0370*/  LDG.E R10, desc[UR4][R14.64] ;  /* 0x000000040e0a7981 */ /* 0x000164000c1e1900 */
[----:B0-----:R-:W-:-:S04]  /*0380*/  IMAD.WIDE R14, R12, 0x4, R14 ;  /* 0x000000040c0e7825 */ /* 0x001fc800078e020e */
[----:B--2---:R-:W-:Y:S02]  /*0390*/  FFMA R9, R22, R9, R29 ;  /* 0x0000000916097223 */ /* 0x004fe4000000001d */
[----:B------:R0:W2:Y:S04]  /*03a0*/  LDG.E R22, desc[UR4][R18.64] ;  /* 0x0000000412167981 */ /* 0x0000a8000c1e1900 */
[----:B------:R-:W2:Y:S01]  /*03b0*/  LDG.E R29, desc[UR4][R14.64] ;  /* 0x000000040e1d7981 */ /* 0x000ea2000c1e1900 */
[----:B0-----:R-:W-:-:S05]  /*03c0*/  IMAD.WIDE R18, R13, 0x4, R16 ;  /* 0x000000040d127825 */ /* 0x001fca00078e0210 */
[----:B------:R0:W2:Y:S02]  /*03d0*/  LDG.E R17, desc[UR4][R18.64] ;  /* 0x0000000412117981 */ /* 0x0000a4000c1e1900 */
[----:B0-----:R-:W-:-:S06]  /*03e0*/  IMAD.WIDE R18, R13, 0x4, R18 ;  /* 0x000000040d127825 */ /* 0x001fcc00078e0212 */
[----:B------:R-:W2:Y:S01]  /*03f0*/  LDG.E R18, desc[UR4][R18.64] ;  /* 0x0000000412127981 */ /* 0x000ea2000c1e1900 */
[----:B---3--:R-:W-:Y:S01]  /*0400*/  FFMA R28, R28, R27, R9 ;  /* 0x0000001b1c1c7223 */ /* 0x008fe20000000009 */
[----:B------:R-:W-:-:S03]  /*0410*/  IADD3 R8, PT, PT, R8, 0x8, RZ ;  /* 0x0000000808087810 */ /* 0x000fc60007ffe0ff */
[----:B----4-:R-:W-:Y:S01]  /*0420*/  FFMA R26, R25, R26, R28 ;  /* 0x0000001a191a7223 */ /* 0x010fe2000000001c */
[----:B------:R-:W-:-:S03]  /*0430*/  ISETP.NE.AND P2, PT, R8, RZ, PT ;  /* 0x000000ff0800720c */ /* 0x000fc60003f45270 */
[----:B-----5:R-:W-:Y:S01]  /*0440*/  FFMA R24, R23, R24, R26 ;  /* 0x0000001817187223 */ /* 0x020fe2000000001a */
[----:B------:R-:W-:Y:S02]  /*0450*/  LEA R7, R12, R7, 0x3 ;  /* 0x000000070c077211 */ /* 0x000fe400078e18ff */
[----:B------:R-:W-:Y:S01]  /*0460*/  LEA R4, R13, R4, 0x3 ;  /* 0x000000040d047211 */ /* 0x000fe200078e18ff */
[----:B--2---:R-:W-:-:S04]  /*0470*/  FFMA R22, R21, R22, R24 ;  /* 0x0000001615167223 */ /* 0x004fc80000000018 */
[----:B------:R-:W-:-:S04]  /*0480*/  FFMA R11, R11, R20, R22 ;  /* 0x000000140b0b7223 */ /* 0x000fc80000000016 */
[----:B------:R-:W-:-:S04]  /*0490*/  FFMA R10, R10, R17, R11 ;  /* 0x000000110a0a7223 */ /* 0x000fc8000000000b */
[----:B------:R-:W-:Y:S01]  /*04a0*/  FFMA R29, R29, R18, R10 ;  /* 0x000000121d1d7223 */ /* 0x000fe2000000000a */
[----:B------:R-:W-:Y:S06]  /*04b0*/  @P2 BRA `(.L_x_9) ;  /* 0xfffffffc00442947 */ /* 0x000fec000383ffff */
.L_x_8:
[----:B------:R-:W-:Y:S05]  /*04c0*/  @!P1 BRA `(.L_x_7) ;  /* 0x0000000000e49947 */ /* 0x000fea0003800000 */
[----:B------:R-:W-:Y:S02]  /*04d0*/  ISETP.GE.U32.AND P1, PT, R5, 0x4, PT ;  /* 0x000000040500780c */ /* 0x000fe40003f26070 */
[----:B------:R-:W-:-:S04]  /*04e0*/  LOP3.LUT R7, R2, 0x3, RZ, 0xc0, !PT ;  /* 0x0000000302077812 */ /* 0x000fc800078ec0ff */
[----:B------:R-:W-:-:S07]  /*04f0*/  ISETP.NE.AND P2, PT, R7, RZ, PT ;  /* 0x000000ff0700720c */ /* 0x000fce0003f45270 */
[----:B------:R-:W-:Y:S06]  /*0500*/  @!P1 BRA `(.L_x_10) ;  /* 0x0000000000649947 */ /* 0x000fec0003800000 */
[----:B------:R-:W0:Y:S01]  /*0510*/  LDC.64 R20, c[0x0][0x380] ;  /* 0x0000e000ff147b82 */ /* 0x000e220000000a00 */
[C---:B------:R-:W-:Y:S02]  /*0520*/  IMAD R5, R6.reuse, R12, R3 ;  /* 0x0000000c06057224 */ /* 0x040fe400078e0203 */
[----:B------:R-:W-:-:S05]  /*0530*/  IMAD R9, R6, R13, R0 ;  /* 0x0000000d06097224 */ /* 0x000fca00078e0200 */
[----:B------:R-:W1:Y:S01]  /*0540*/  LDC.64 R22, c[0x0][0x388] ;  /* 0x0000e200ff167b82 */ /* 0x000e620000000a00 */
[----:B0-----:R-:W-:-:S04]  /*0550*/  IMAD.WIDE R20, R5, 0x4, R20 ;  /* 0x0000000405147825 */ /* 0x001fc800078e0214 */
[----:B------:R-:W-:Y:S02]  /*0560*/  IMAD.WIDE R4, R12, 0x4, R20 ;  /* 0x000000040c047825 */ /* 0x000fe400078e0214 */
[----:B------:R-:W2:Y:S02]  /*0570*/  LDG.E R20, desc[UR4][R20.64] ;  /* 0x0000000414147981 */ /* 0x000ea4000c1e1900 */
[----:B-1----:R-:W-:-:S04]  /*0580*/  IMAD.WIDE R22, R9, 0x4, R22 ;  /* 0x0000000409167825 */ /* 0x002fc800078e0216 */
[C---:B------:R-:W-:Y:S02]  /*0590*/  IMAD.WIDE R8, R13.reuse, 0x4, R22 ;  /* 0x000000040d087825 */ /* 0x040fe400078e0216 */
[----:B------:R-:W2:Y:S02]  /*05a0*/  LDG.E R22, desc[UR4][R22.64] ;  /* 0x0000000416167981 */ /* 0x000ea4000c1e1900 */
[C---:B------:R-:W-:Y:S02]  /*05b0*/  IMAD.WIDE R14, R12.reuse, 0x4, R4 ;  /* 0x000000040c0e7825 */ /* 0x040fe400078e0204 */
[----:B------:R-:W3:Y:S02]  /*05c0*/  LDG.E R5, desc[UR4][R4.64] ;  /* 0x0000000404057981 */ /* 0x000ee4000c1e1900 */
[----:B------:R-:W-:Y:S02]  /*05d0*/  IMAD.WIDE R10, R13, 0x4, R8 ;  /* 0x000000040d0a7825 */ /* 0x000fe400078e0208 */
[----:B------:R-:W3:Y:S02]  /*05e0*/  LDG.E R8, desc[UR4][R8.64] ;  /* 0x0000000408087981 */ /* 0x000ee4000c1e1900 */
[----:B------:R-:W-:-:S02]  /*05f0*/  IMAD.WIDE R16, R12, 0x4, R14 ;  /* 0x000000040c107825 */ /* 0x000fc400078e020e */
[----:B------:R-:W4:Y:S02]  /*0600*/  LDG.E R25, desc[UR4][R14.64] ;  /* 0x000000040e197981 */ /* 0x000f24000c1e1900 */
[----:B------:R-:W-:Y:S02]  /*0610*/  IMAD.WIDE R18, R13, 0x4, R10 ;  /* 0x000000040d127825 */ /* 0x000fe400078e020a */
[----:B------:R-:W4:Y:S04]  /*0620*/  LDG.E R10, desc[UR4][R10.64] ;  /* 0x000000040a0a7981 */ /* 0x000f28000c1e1900 */
[----:B------:R-:W5:Y:S04]  /*0630*/  LDG.E R17, desc[UR4][R16.64] ;  /* 0x0000000410117981 */ /* 0x000f68000c1e1900 */
[----:B------:R-:W5:Y:S01]  /*0640*/  LDG.E R18, desc[UR4][R18.64] ;  /* 0x0000000412127981 */ /* 0x000f62000c1e1900 */
[----:B------:R-:W-:Y:S01]  /*0650*/  IADD3 R6, PT, PT, R6, 0x4, RZ ;  /* 0x0000000406067810 */ /* 0x000fe20007ffe0ff */
[----:B--2---:R-:W-:-:S04]  /*0660*/  FFMA R20, R20, R22, R29 ;  /* 0x0000001614147223 */ /* 0x004fc8000000001d */
[----:B---3--:R-:W-:-:S04]  /*0670*/  FFMA R20, R5, R8, R20 ;  /* 0x0000000805147223 */ /* 0x008fc80000000014 */
[----:B----4-:R-:W-:-:S04]  /*0680*/  FFMA R20, R25, R10, R20 ;  /* 0x0000000a19147223 */ /* 0x010fc80000000014 */
[----:B-----5:R-:W-:-:S07]  /*0690*/  FFMA R29, R17, R18, R20 ;  /* 0x00000012111d7223 */ /* 0x020fce0000000014 */
.L_x_10:
[----:B------:R-:W-:Y:S05]  /*06a0*/  @!P2 BRA `(.L_x_7) ;  /* 0x00000000006ca947 */ /* 0x000fea0003800000 */
[----:B------:R-:W0:Y:S01]  /*06b0*/  LDC.64 R14, c[0x0][0x380] ;  /* 0x0000e000ff0e7b82 */ /* 0x000e220000000a00 */
[----:B------:R-:W-:Y:S02]  /*06c0*/  ISETP.NE.AND P1, PT, R7, 0x1, PT ;  /* 0x000000010700780c */ /* 0x000fe40003f25270 */
[----:B------:R-:W-:-:S04]  /*06d0*/  LOP3.LUT R7, R2, 0x1, RZ, 0xc0, !PT ;  /* 0x0000000102077812 */ /* 0x000fc800078ec0ff */
[----:B------:R-:W-:Y:S01]  /*06e0*/  ISETP.NE.U32.AND P2, PT, R7, 0x1, PT ;  /* 0x000000010700780c */ /* 0x000fe20003f45070 */
[----:B------:R-:W1:Y:S06]  /*06f0*/  LDC.64 R10, c[0x0][0x388] ;  /* 0x0000e200ff0a7b82 */ /* 0x000e6c0000000a00 */
[C---:B------:R-:W-:Y:S02]  /*0700*/  @P1 IMAD R19, R6.reuse, R12, R3 ;  /* 0x0000000c06131224 */ /* 0x040fe400078e0203 */
[----:B------:R-:W2:Y:S01]  /*0710*/  LDC.64 R8, c[0x0][0x380] ;  /* 0x0000e000ff087b82 */ /* 0x000ea20000000a00 */
[C---:B------:R-:W-:Y:S01]  /*0720*/  @P1 IMAD R7, R6.reuse, R13, R0 ;  /* 0x0000000d06071224 */ /* 0x040fe200078e0200 */
[----:B------:R-:W-:-:S06]  /*0730*/  @P1 IADD3 R6, PT, PT, R6, 0x2, RZ ;  /* 0x0000000206061810 */ /* 0x000fcc0007ffe0ff */
[----:B------:R-:W3:Y:S01]  /*0740*/  LDC.64 R4, c[0x0][0x388] ;  /* 0x0000e200ff047b82 */ /* 0x000ee20000000a00 */
[----:B0-----:R-:W-:-:S04]  /*0750*/  @P1 IMAD.WIDE R18, R19, 0x4, R14 ;  /* 0x0000000413121825 */ /* 0x001fc800078e020e */
[----:B-1----:R-:W-:Y:S01]  /*0760*/  @P1 IMAD.WIDE R10, R7, 0x4, R10 ;  /* 0x00000004070a1825 */ /* 0x002fe200078e020a */
[----:B------:R-:W4:Y:S03]  /*0770*/  @P1 LDG.E R16, desc[UR4][R18.64] ;  /* 0x0000000412101981 */ /* 0x000f26000c1e1900 */
[C---:B------:R-:W-:Y:S02]  /*0780*/  @!P2 IMAD R17, R6.reuse, R12, R3 ;  /* 0x0000000c0611a224 */ /* 0x040fe400078e0203 */
[----:B------:R-:W-:Y:S02]  /*0790*/  @!P2 IMAD R21, R6, R13, R0 ;  /* 0x0000000d0615a224 */ /* 0x000fe400078e0200 */
[----:B------:R-:W-:-:S04]  /*07a0*/  @P1 IMAD.WIDE R14, R12, 0x4, R18 ;  /* 0x000000040c0e1825 */ /* 0x000fc800078e0212 */
[----:B------:R-:W-:Y:S02]  /*07b0*/  @P1 IMAD.WIDE R6, R13, 0x4, R10 ;  /* 0x000000040d061825 */ /* 0x000fe400078e020a */
[----:B------:R-:W4:Y:S02]  /*07c0*/  @P1 LDG.E R10, desc[UR4][R10.64] ;  /* 0x000000040a0a1981 */ /* 0x000f24000c1e1900 */
[----:B--2---:R-:W-:Y:S02]  /*07d0*/  @!P2 IMAD.WIDE R8, R17, 0x4, R8 ;  /* 0x000000041108a825 */ /* 0x004fe400078e0208 */
[----:B------:R-:W2:Y:S02]  /*07e0*/  @P1 LDG.E R15, desc[UR4][R14.64] ;  /* 0x000000040e0f1981 */ /* 0x000ea4000c1e1900 */
[----:B---3--:R-:W-:Y:S02]  /*07f0*/  @!P2 IMAD.WIDE R4, R21, 0x4, R4 ;  /* 0x000000041504a825 */ /* 0x008fe400078e0204 */
[----:B------:R-:W2:Y:S04]  /*0800*/  @P1 LDG.E R6, desc[UR4][R6.64] ;  /* 0x0000000406061981 */ /* 0x000ea8000c1e1900 */
[----:B------:R-:W3:Y:S04]  /*0810*/  @!P2 LDG.E R8, desc[UR4][R8.64] ;  /* 0x000000040808a981 */ /* 0x000ee8000c1e1900 */
[----:B------:R-:W3:Y:S01]  /*0820*/  @!P2 LDG.E R4, desc[UR4][R4.64] ;  /* 0x000000040404a981 */ /* 0x000ee2000c1e1900 */
[----:B----4-:R-:W-:-:S04]  /*0830*/  @P1 FFMA R16, R16, R10, R29 ;  /* 0x0000000a10101223 */ /* 0x010fc8000000001d */
[----:B--2---:R-:W-:-:S04]  /*0840*/  @P1 FFMA R29, R15, R6, R16 ;  /* 0x000000060f1d1223 */ /* 0x004fc80000000010 */
[----:B---3--:R-:W-:-:S07]  /*0850*/  @!P2 FFMA R29, R8, R4, R29 ;  /* 0x00000004081da223 */ /* 0x008fce000000001d */
.L_x_7:
[----:B------:R-:W0:Y:S01]  /*0860*/  LDC.64 R4, c[0x0][0x390] ;  /* 0x0000e400ff047b82 */ /* 0x000e220000000a00 */
[C---:B------:R-:W-:Y:S01]  /*0870*/  ISETP.NE.AND P1, PT, R3.reuse, RZ, PT ;  /* 0x000000ff0300720c */ /* 0x040fe20003f25270 */
[----:B------:R-:W-:-:S04]  /*0880*/  IMAD R7, R3, R13, R0 ;  /* 0x0000000d03077224 */ /* 0x000fc800078e0200 */
[----:B0-----:R-:W-:-:S05]  /*0890*/  IMAD.WIDE R4, R7, 0x4, R4 ;  /* 0x0000000407047825 */ /* 0x001fca00078e0204 */
[----:B------:R0:W-:Y:S03]  /*08a0*/  STG.E desc[UR4][R4.64], R29 ;  /* 0x0000001d04007986 */ /* 0x0001e6000c101904 */
[----:B------:R-:W-:Y:S05]  /*08b0*/  @P1 EXIT ;  /* 0x000000000000194d */ /* 0x000fea0003800000 */
[----:B------:R-:W-:Y:S01]  /*08c0*/  HFMA2 R6, -RZ, RZ, 0, 0 ;  /* 0x00000000ff067431 */ /* 0x000fe200000001ff */
[----:B------:R-:W-:Y:S06]  /*08d0*/  @!P0 BRA `(.L_x_11) ;  /* 0x0000000400f88947 */ /* 0x000fec0003800000 */
[C---:B------:R-:W-:Y:S02]  /*08e0*/  ISETP.GE.U32.AND P0, PT, R2.reuse, 0x10, PT ;  /* 0x000000100200780c */ /* 0x040fe40003f06070 */
[----:B0-----:R-:W-:Y:S02]  /*08f0*/  LOP3.LUT R4, R2, 0xf, RZ, 0xc0, !PT ;  /* 0x0000000f02047812 */ /* 0x001fe400078ec0ff */
[----:B------:R-:W-:Y:S02]  /*0900*/  MOV R6, RZ ;  /* 0x000000ff00067202 */ /* 0x000fe40000000f00 */
[----:B------:R-:W-:Y:S02]  /*0910*/  ISETP.NE.AND P1, PT, R4, RZ, PT ;  /* 0x000000ff0400720c */ /* 0x000fe40003f25270 */
[----:B------:R-:W-:-:S05]  /*0920*/  MOV R5, RZ ;  /* 0x000000ff00057202 */ /* 0x000fca0000000f00 */
[----:B------:R-:W-:Y:S06]  /*0930*/  @!P0 BRA `(.L_x_12) ;  /* 0x0000000000e48947 */ /* 0x000fec0003800000 */
[----:B------:R-:W-:Y:S02]  /*0940*/  LOP3.LUT R5, R2, 0x7ffffff0, RZ, 0xc0, !PT ;  /* 0x7ffffff002057812 */ /* 0x000fe400078ec0ff */
[----:B------:R-:W-:Y:S02]  /*0950*/  MOV R6, RZ ;  /* 0x000000ff00067202 */ /* 0x000fe40000000f00 */
[----:B------:R-:W-:Y:S02]  /*0960*/  MOV R8, R0 ;  /* 0x0000000000087202 */ /* 0x000fe40000000f00 */
[----:B------:R-:W-:-:S07]  /*0970*/  IADD3 R7, PT, PT, -R5, RZ, RZ ;  /* 0x000000ff05077210 */ /* 0x000fce0007ffe1ff */
.L_x_13:
[----:B------:R-:W0:Y:S02]  /*0980*/  LDC.64 R16, c[0x0][0x388] ;  /* 0x0000e200ff107b82 */ /* 0x000e240000000a00 */
[----:B0-----:R-:W-:-:S05]  /*0990*/  IMAD.WIDE R16, R8, 0x4, R16 ;  /* 0x0000000408107825 */ /* 0x001fca00078e0210 */
[----:B------:R0:W2:Y:S01]  /*09a0*/  LDG.E R3, desc[UR4][R16.64] ;  /* 0x0000000410037981 */ /* 0x0000a2000c1e1900 */
[----:B------:R-:W-:-:S04]  /*09b0*/  IMAD.WIDE R28, R13, 0x4, R16 ;  /* 0x000000040d1c7825 */ /* 0x000fc800078e0210 */
[C---:B------:R-:W-:Y:S02]  /*09c0*/  IMAD.WIDE R14, R13.reuse, 0x4, R28 ;  /* 0x000000040d0e7825 */ /* 0x040fe400078e021c */
[----:B------:R-:W3:Y:S02]  /*09d0*/  LDG.E R28, desc[UR4][R28.64] ;  /* 0x000000041c1c7981 */ /* 0x000ee4000c1e1900 */
[C---:B------:R-:W-:Y:S02]  /*09e0*/  IMAD.WIDE R10, R13.reuse, 0x4, R14 ;  /* 0x000000040d0a7825 */ /* 0x040fe400078e020e */
[----:B------:R-:W4:Y:S04]  /*09f0*/  LDG.E R27, desc[UR4][R14.64] ;  /* 0x000000040e1b7981 */ /* 0x000f28000c1e1900 */
[----:B------:R1:W5:Y:S01]  /*0a00*/  LDG.E R26, desc[UR4][R10.64] ;  /* 0x000000040a1a7981 */ /* 0x000362000c1e1900 */
[----:B------:R-:W-:-:S05]  /*0a10*/  IMAD.WIDE R24, R13, 0x4, R10 ;  /* 0x000000040d187825 */ /* 0x000fca00078e020a */
[----:B------:R-:W5:Y:S01]  /*0a20*/  LDG.E R23, desc[UR4][R24.64] ;  /* 0x0000000418177981 */ /* 0x000f62000c1e1900 */
[----:B------:R-:W-:-:S05]  /*0a30*/  IMAD.WIDE R20, R13, 0x4, R24 ;  /* 0x000000040d147825 */ /* 0x000fca00078e0218 */
[----:B------:R-:W5:Y:S01]  /*0a40*/  LDG.E R22, desc[UR4][R20.64] ;  /* 0x0000000414167981 */ /* 0x000f62000c1e1900 */
[----:B0-----:R-:W-:-:S05]  /*0a50*/  IMAD.WIDE R16, R13, 0x4, R20 ;  /* 0x000000040d107825 */ /* 0x001fca00078e0214 */
[----:B------:R0:W5:Y:S01]  /*0a60*/  LDG.E R12, desc[UR4][R16.64] ;  /* 0x00000004100c7981 */ /* 0x000162000c1e1900 */
[----:B------:R-:W-:-:S05]  /*0a70*/  IMAD.WIDE R18, R13, 0x4, R16 ;  /* 0x000000040d127825 */ /* 0x000fca00078e0210 */
[----:B------:R0:W5:Y:S01]  /*0a80*/  LDG.E R9, desc[UR4][R18.64] ;  /* 0x0000000412097981 */ /* 0x000162000c1e1900 */
[----:B-1----:R-:W-:-:S05]  /*0a90*/  IMAD.WIDE R10, R13, 0x4, R18 ;  /* 0x000000040d0a7825 */ /* 0x002fca00078e0212 */
[----:B------:R1:W5:Y:S01]  /*0aa0*/  LDG.E R29, desc[UR4][R10.64] ;  /* 0x000000040a1d7981 */ /* 0x000362000c1e1900 */
[----:B------:R-:W-:-:S04]  /*0ab0*/  IMAD.WIDE R14, R13, 0x4, R10 ;  /* 0x000000040d0e7825 */ /* 0x000fc800078e020a */
[C---:B0-----:R-:W-:Y:S02]  /*0ac0*/  IMAD.WIDE R16, R13.reuse, 0x4, R14 ;  /* 0x000000040d107825 */ /* 0x041fe400078e020e */
[----:B------:R-:W5:Y:S02]  /*0ad0*/  LDG.E R14, desc[UR4][R14.64] ;  /* 0x000000040e0e7981 */ /* 0x000f64000c1e1900 */
[----:B------:R-:W-:-:S04]  /*0ae0*/  IMAD.WIDE R18, R13, 0x4, R16 ;  /* 0x000000040d127825 */ /* 0x000fc800078e0210 */
[C---:B------:R-:W-:Y:S01]  /*0af0*/  IMAD.WIDE R20, R13.reuse, 0x4, R18 ;  /* 0x000000040d147825 */ /* 0x040fe200078e0212 */
[----:B------:R0:W5:Y:S04]  /*0b00*/  LDG.E R15, desc[UR4][R16.64] ;  /* 0x00000004100f7981 */ /* 0x000168000c1e1900 */
[----:B------:R-:W5:Y:S01]  /*0b10*/  LDG.E R18, desc[UR4][R18.64] ;  /* 0x0000000412127981 */ /* 0x000f62000c1e1900 */
[----:B------:R-:W-:-:S03]  /*0b20*/  IMAD.WIDE R24, R13, 0x4, R20 ;  /* 0x000000040d187825 */ /* 0x000fc600078e0214 */
[----:B------:R-:W5:Y:S01]  /*0b30*/  LDG.E R20, desc[UR4][R20.64] ;  /* 0x0000000414147981 */ /* 0x000f62000c1e1900 */
[----:B-1----:R-:W-:-:S03]  /*0b40*/  IMAD.WIDE R10, R13, 0x4, R24 ;  /* 0x000000040d0a7825 */ /* 0x002fc600078e0218 */
[----:B------:R-:W5:Y:S01]  /*0b50*/  LDG.E R24, desc[UR4][R24.64] ;  /* 0x0000000418187981 */ /* 0x000f62000c1e1900 */
[----:B0-----:R-:W-:-:S03]  /*0b60*/  IMAD.WIDE R16, R13, 0x4, R10 ;  /* 0x000000040d107825 */ /* 0x001fc600078e020a */
[----:B------:R-:W5:Y:S04]  /*0b70*/  LDG.E R19, desc[UR4][R10.64] ;  /* 0x000000040a137981 */ /* 0x000f68000c1e1900 */
[----:B------:R-:W5:Y:S01]  /*0b80*/  LDG.E R16, desc[UR4][R16.64] ;  /* 0x0000000410107981 */ /* 0x000f62000c1e1900 */
[----:B------:R-:W-:-:S04]  /*0b90*/  IADD3 R7, PT, PT, R7, 0x10, RZ ;  /* 0x0000001007077810 */ /* 0x000fc80007ffe0ff */
[----:B------:R-:W-:Y:S02]  /*0ba0*/  ISETP.NE.AND P0, PT, R7, RZ, PT ;  /* 0x000000ff0700720c */ /* 0x000fe40003f05270 */
[----:B------:R-:W-:Y:S01]  /*0bb0*/  LEA R8, R13, R8, 0x4 ;  /* 0x000000080d087211 */ /* 0x000fe200078e20ff */
[----:B--2---:R-:W-:-:S04]  /*0bc0*/  FADD R3, R3, R6 ;  /* 0x0000000603037221 */ /* 0x004fc80000000000 */
[----:B---3--:R-:W-:-:S04]  /*0bd0*/  FADD R28, R3, R28 ;  /* 0x0000001c031c7221 */ /* 0x008fc80000000000 */
[----:B----4-:R-:W-:-:S04]  /*0be0*/  FADD R27, R28, R27 ;  /* 0x0000001b1c1b7221 */ /* 0x010fc80000000000 */
[----:B-----5:R-:W-:-:S04]  /*0bf0*/  FADD R26, R27, R26 ;  /* 0x0000001a1b1a7221 */ /* 0x020fc80000000000 */
[----:B------:R-:W-:-:S04]  /*0c00*/  FADD R23, R26, R23 ;  /* 0x000000171a177221 */ /* 0x000fc80000000000 */
        /* <DEDUP_REMOVED lines=10> */
[----:B------:R-:W-:Y:S01]  /*0cb0*/  FADD R6, R19, R16 ;  /* 0x0000001013067221 */ /* 0x000fe20000000000 */
[----:B------:R-:W-:Y:S06]  /*0cc0*/  @P0 BRA `(.L_x_13) ;  /* 0xfffffffc002c0947 */ /* 0x000fec000383ffff */
.L_x_12:
[----:B------:R-:W-:Y:S05]  /*0cd0*/  @!P1 BRA `(.L_x_11) ;  /* 0x0000000000f89947 */ /* 0x000fea0003800000 */
[----:B------:R-:W-:Y:S02]  /*0ce0*/  ISETP.GE.U32.AND P0, PT, R4, 0x8, PT ;  /* 0x000000080400780c */ /* 0x000fe40003f06070 */
[----:B------:R-:W-:-:S04]  /*0cf0*/  LOP3.LUT R7, R2, 0x7, RZ, 0xc0, !PT ;  /* 0x0000000702077812 */ /* 0x000fc800078ec0ff */
[----:B------:R-:W-:-:S07]  /*0d00*/  ISETP.NE.AND P1, PT, R7, RZ, PT ;  /* 0x000000ff0700720c */ /* 0x000fce0003f25270 */
[----:B------:R-:W-:Y:S06]  /*0d10*/  @!P0 BRA `(.L_x_14) ;  /* 0x00000000006c8947 */ /* 0x000fec0003800000 */
[----:B------:R-:W0:Y:S01]  /*0d20*/  LDC.64 R18, c[0x0][0x388] ;  /* 0x0000e200ff127b82 */ /* 0x000e220000000a00 */
[----:B------:R-:W-:-:S04]  /*0d30*/  IMAD R3, R5, R13, R0 ;  /* 0x0000000d05037224 */ /* 0x000fc800078e0200 */
[----:B0-----:R-:W-:-:S04]  /*0d40*/  IMAD.WIDE R18, R3, 0x4, R18 ;  /* 0x0000000403127825 */ /* 0x001fc800078e0212 */
[C---:B------:R-:W-:Y:S02]  /*0d50*/  IMAD.WIDE R20, R13.reuse, 0x4, R18 ;  /* 0x000000040d147825 */ /* 0x040fe400078e0212 */
[----:B------:R-:W2:Y:S02]  /*0d60*/  LDG.E R19, desc[UR4][R18.64] ;  /* 0x0000000412137981 */ /* 0x000ea4000c1e1900 */
[C---:B------:R-:W-:Y:S02]  /*0d70*/  IMAD.WIDE R22, R13.reuse, 0x4, R20 ;  /* 0x000000040d167825 */ /* 0x040fe400078e0214 */
[----:B------:R-:W3:Y:S02]  /*0d80*/  LDG.E R20, desc[UR4][R20.64] ;  /* 0x0000000414147981 */ /* 0x000ee4000c1e1900 */
[C---:B------:R-:W-:Y:S02]  /*0d90*/  IMAD.WIDE R8, R13.reuse, 0x4, R22 ;  /* 0x000000040d087825 */ /* 0x040fe400078e0216 */
[----:B------:R-:W4:Y:S02]  /*0da0*/  LDG.E R22, desc[UR4][R22.64] ;  /* 0x0000000416167981 */ /* 0x000f24000c1e1900 */
[----:B------:R-:W-:-:S02]  /*0db0*/  IMAD.WIDE R24, R13, 0x4, R8 ;  /* 0x000000040d187825 */ /* 0x000fc400078e0208 */
[----:B------:R-:W5:Y:S02]  /*0dc0*/  LDG.E R8, desc[UR4][R8.64] ;  /* 0x0000000408087981 */ /* 0x000f64000c1e1900 */
[C---:B------:R-:W-:Y:S02]  /*0dd0*/  IMAD.WIDE R10, R13.reuse, 0x4, R24 ;  /* 0x000000040d0a7825 */ /* 0x040fe400078e0218 */
[----:B------:R-:W5:Y:S02]  /*0de0*/  LDG.E R24, desc[UR4][R24.64] ;  /* 0x0000000418187981 */ /* 0x000f64000c1e1900 */
[C---:B------:R-:W-:Y:S02]  /*0df0*/  IMAD.WIDE R14, R13.reuse, 0x4, R10 ;  /* 0x000000040d0e7825 */ /* 0x040fe400078e020a */
[----:B------:R-:W5:Y:S02]  /*0e00*/  LDG.E R10, desc[UR4][R10.64] ;  /* 0x000000040a0a7981 */ /* 0x000f64000c1e1900 */
[----:B------:R-:W-:-:S02]  /*0e10*/  IMAD.WIDE R16, R13, 0x4, R14 ;  /* 0x000000040d107825 */ /* 0x000fc400078e020e */
[----:B------:R-:W5:Y:S04]  /*0e20*/  LDG.E R14, desc[UR4][R14.64] ;  /* 0x000000040e0e7981 */ /* 0x000f68000c1e1900 */
[----:B------:R-:W5:Y:S01]  /*0e30*/  LDG.E R16, desc[UR4][R16.64] ;  /* 0x0000000410107981 */ /* 0x000f62000c1e1900 */
[----:B------:R-:W-:Y:S01]  /*0e40*/  IADD3 R5, PT, PT, R5, 0x8, RZ ;  /* 0x0000000805057810 */ /* 0x000fe20007ffe0ff */
[----:B--2---:R-:W-:-:S04]  /*0e50*/  FADD R19, R6, R19 ;  /* 0x0000001306137221 */ /* 0x004fc80000000000 */
[----:B---3--:R-:W-:-:S04]  /*0e60*/  FADD R19, R19, R20 ;  /* 0x0000001413137221 */ /* 0x008fc80000000000 */
[----:B----4-:R-:W-:-:S04]  /*0e70*/  FADD R19, R19, R22 ;  /* 0x0000001613137221 */ /* 0x010fc80000000000 */
[----:B-----5:R-:W-:-:S04]  /*0e80*/  FADD R19, R19, R8 ;  /* 0x0000000813137221 */ /* 0x020fc80000000000 */
[----:B------:R-:W-:-:S04]  /*0e90*/  FADD R19, R19, R24 ;  /* 0x0000001813137221 */ /* 0x000fc80000000000 */
[----:B------:R-:W-:-:S04]  /*0ea0*/  FADD R19, R19, R10 ;  /* 0x0000000a13137221 */ /* 0x000fc80000000000 */
[----:B------:R-:W-:-:S04]  /*0eb0*/  FADD R19, R19, R14 ;  /* 0x0000000e13137221 */ /* 0x000fc80000000000 */
[----:B------:R-:W-:-:S07]  /*0ec0*/  FADD R6, R19, R16 ;  /* 0x0000001013067221 */ /* 0x000fce0000000000 */
.L_x_14:
        /* <DEDUP_REMOVED lines=12> */
[----:B------:R-:W-:Y:S02]  /*0f90*/  IMAD.WIDE R14, R13, 0x4, R10 ;  /* 0x000000040d0e7825 */ /* 0x000fe400078e020a */
[----:B------:R-:W4:Y:S04]  /*0fa0*/  LDG.E R11, desc[UR4][R10.64] ;  /* 0x000000040a0b7981 */ /* 0x000f28000c1e1900 */
[----:B------:R-:W5:Y:S01]  /*0fb0*/  LDG.E R15, desc[UR4][R14.64] ;  /* 0x000000040e0f7981 */ /* 0x000f62000c1e1900 */
[----:B------:R-:W-:Y:S01]  /*0fc0*/  IADD3 R5, PT, PT, R5, 0x4, RZ ;  /* 0x0000000405057810 */ /* 0x000fe20007ffe0ff */
[----:B--2---:R-:W-:-:S04]  /*0fd0*/  FADD R6, R6, R3 ;  /* 0x0000000306067221 */ /* 0x004fc80000000000 */
[----:B---3--:R-:W-:-:S04]  /*0fe0*/  FADD R6, R6, R9 ;  /* 0x0000000906067221 */ /* 0x008fc80000000000 */
[----:B----4-:R-:W-:-:S04]  /*0ff0*/  FADD R6, R6, R11 ;  /* 0x0000000b06067221 */ /* 0x010fc80000000000 */
[----:B-----5:R-:W-:-:S07]  /*1000*/  FADD R6, R6, R15 ;  /* 0x0000000f06067221 */ /* 0x020fce0000000000 */
.L_x_15:
[----:B------:R-:W-:Y:S05]  /*1010*/  @!P1 BRA `(.L_x_11) ;  /* 0x0000000000289947 */ /* 0x000fea0003800000 */
[----:B------:R-:W0:Y:S01]  /*1020*/  LDC.64 R8, c[0x0][0x388] ;  /* 0x0000e200ff087b82 */ /* 0x000e220000000a00 */
[----:B------:R-:W-:Y:S01]  /*1030*/  IMAD R5, R5, R13, R0 ;  /* 0x0000000d05057224 */ /* 0x000fe200078e0200 */
[----:B------:R-:W-:-:S07]  /*1040*/  IADD3 R4, PT, PT, -R4, RZ, RZ ;  /* 0x000000ff04047210 */ /* 0x000fce0007ffe1ff */
.L_x_16:
[----:B0-----:R-:W-:-:S06]  /*1050*/  IMAD.WIDE R2, R5, 0x4, R8 ;  /* 0x0000000405027825 */ /* 0x001fcc00078e0208 */
[----:B------:R-:W2:Y:S01]  /*1060*/  LDG.E R3, desc[UR4][R2.64] ;  /* 0x0000000402037981 */ /* 0x000ea2000c1e1900 */
[----:B------:R-:W-:Y:S02]  /*1070*/  IADD3 R4, PT, PT, R4, 0x1, RZ ;  /* 0x0000000104047810 */ /* 0x000fe40007ffe0ff */
[----:B------:R-:W-:Y:S02]  /*1080*/  IADD3 R5, PT, PT, R5, R13, RZ ;  /* 0x0000000d05057210 */ /* 0x000fe40007ffe0ff */
[----:B------:R-:W-:Y:S01]  /*1090*/  ISETP.NE.AND P0, PT, R4, RZ, PT ;  /* 0x000000ff0400720c */ /* 0x000fe20003f05270 */
[----:B--2---:R-:W-:-:S12]  /*10a0*/  FADD R6, R3, R6 ;  /* 0x0000000603067221 */ /* 0x004fd80000000000 */
[----:B------:R-:W-:Y:S05]  /*10b0*/  @P0 BRA `(.L_x_16) ;  /* 0xfffffffc00e40947 */ /* 0x000fea000383ffff */
.L_x_11:
[----:B------:R-:W1:Y:S02]  /*10c0*/  LDC.64 R2, c[0x0][0x398] ;  /* 0x0000e600ff027b82 */ /* 0x000e640000000a00 */
[----:B-1----:R-:W-:-:S05]  /*10d0*/  IMAD.WIDE R2, R0, 0x4, R2 ;  /* 0x0000000400027825 */ /* 0x002fca00078e0202 */
[----:B------:R-:W-:Y:S01]  /*10e0*/  STG.E desc[UR4][R2.64], R6 ;  /* 0x0000000602007986 */ /* 0x000fe2000c101904 */
[----:B------:R-:W-:Y:S05]  /*10f0*/  EXIT ;  /* 0x000000000000794d */ /* 0x000fea0003800000 */
.L_x_17:
        /* <DEDUP_REMOVED lines=16> */
.L_x_24:


//--------------------- .text._Z18denseForwardKernelPfS_S_S_iii --------------------------
	.section	.text._Z18denseForwardKernelPfS_S_S_iii,"ax",@progbits
	.align	128
        .global         _Z18denseForwardKernelPfS_S_S_iii
        .type           _Z18denseForwardKernelPfS_S_S_iii,@function
        .size           _Z18denseForwardKernelPfS_S_S_iii,(.L_x_25 - _Z18denseForwardKernelPfS_S_S_iii)
        .other          _Z18denseForwardKernelPfS_S_S_iii,@"STO_CUDA_ENTRY STV_DEFAULT"
_Z18denseForwardKernelPfS_S_S_iii:
.text._Z18denseForwardKernelPfS_S_S_iii:
[----:B------:R-:W-:Y:S01]  /*0000*/  LDC R1, c[0x0][0x37c] ;  /* 0x0000df00ff017b82 */ /* 0x000fe20000000800 */
[----:B------:R-:W0:Y:S07]  /*0010*/  S2R R3, SR_TID.Y ;  /* 0x0000000000037919 */ /* 0x000e2e0000002200 */
[----:B------:R-:W0:Y:S01]  /*0020*/  S2UR UR4, SR_CTAID.Y ;  /* 0x00000000000479c3 */ /* 0x000e220000002600 */
[----:B------:R-:W1:Y:S01]  /*0030*/  LDCU UR6, c[0x0][0x3a8] ;  /* 0x00007500ff0677ac */ /* 0x000e620008000800 */
[----:B------:R-:W2:Y:S06]  /*0040*/  S2R R5, SR_TID.X ;  /* 0x0000000000057919 */ /* 0x000eac0000002100 */
[----:B------:R-:W0:Y:S08]  /*0050*/  LDC R0, c[0x0][0x364] ;  /* 0x0000d900ff007b82 */ /* 0x000e300000000800 */
[----:B------:R-:W2:Y:S08]  /*0060*/  S2UR UR5, SR_CTAID.X ;  /* 0x00000000000579c3 */ /* 0x000eb00000002500 */
[----:B------:R-:W2:Y:S08]  /*0070*/  LDC R16, c[0x0][0x360] ;  /* 0x0000d800ff107b82 */ /* 0x000eb00000000800 */
[----:B------:R-:W3:Y:S01]  /*0080*/  LDC R17, c[0x0][0x3a4] ;  /* 0x0000e900ff117b82 */ /* 0x000ee20000000800 */
[----:B0-----:R-:W-:-:S05]  /*0090*/  IMAD R0, R0, UR4, R3 ;  /* 0x0000000400007c24 */ /* 0x001fca000f8e0203 */
[----:B-1----:R-:W-:Y:S01]  /*00a0*/  ISETP.GE.AND P0, PT, R0, UR6, PT ;  /* 0x0000000600007c0c */ /* 0x002fe2000bf06270 */
[----:B--2---:R-:W-:-:S05]  /*00b0*/  IMAD R16, R16, UR5, R5 ;  /* 0x0000000510107c24 */ /* 0x004fca000f8e0205 */
[----:B---3--:R-:W-:-:S13]  /*00c0*/  ISETP.GE.OR P0, PT, R16, R17, P0 ;  /* 0x000000111000720c */ /* 0x008fda0000706670 */
[----:B------:R-:W-:Y:S05]  /*00d0*/  @P0 EXIT ;  /* 0x000000000000094d */ /* 0x000fea0003800000 */
[----:B------:R-:W0:Y:S01]  /*00e0*/  LDC R19, c[0x0][0x3a0] ;  /* 0x0000e800ff137b82 */ /* 0x000e220000000800 */
[----:B------:R-:W1:Y:S01]  /*00f0*/  LDCU.64 UR4, c[0x0][0x358] ;  /* 0x00006b00ff0477ac */ /* 0x000e620008000a00 */
[----:B------:R-:W-:Y:S01]  /*0100*/  HFMA2 R24, -RZ, RZ, 0, 0 ;  /* 0x00000000ff187431 */ /* 0x000fe200000001ff */
[----:B0-----:R-:W-:-:S13]  /*0110*/  ISETP.GE.AND P0, PT, R19, 0x1, PT ;  /* 0x000000011300780c */ /* 0x001fda0003f06270 */
[----:B-1----:R-:W-:Y:S05]  /*0120*/  @!P0 BRA `(.L_x_18) ;  /* 0x0000000400e08947 */ /* 0x002fea0003800000 */
[C---:B------:R-:W-:Y:S01]  /*0130*/  ISETP.GE.U32.AND P1, PT, R19.reuse, 0x8, PT ;  /* 0x000000081300780c */ /* 0x040fe20003f26070 */
[----:B------:R-:W-:Y:S01]  /*0140*/  IMAD R20, R0, R19, RZ ;  /* 0x0000001300147224 */ /* 0x000fe200078e02ff */
[----:B------:R-:W-:Y:S02]  /*0150*/  LOP3.LUT R27, R19, 0x7, RZ, 0xc0, !PT ;  /* 0x00000007131b7812 */ /* 0x000fe400078ec0ff */
[----:B------:R-:W-:Y:S02]  /*0160*/  MOV R24, RZ ;  /* 0x000000ff00187202 */ /* 0x000fe40000000f00 */
[----:B------:R-:W-:Y:S02]  /*0170*/  ISETP.NE.AND P0, PT, R27, RZ, PT ;  /* 0x000000ff1b00720c */ /* 0x000fe40003f05270 */
[----:B------:R-:W-:-:S05]  /*0180*/  MOV R21, RZ ;  /* 0x000000ff00157202 */ /* 0x000fca0000000f00 */
[----:B------:R-:W-:Y:S06]  /*0190*/  @!P1 BRA `(.L_x_19) ;  /* 0x0000000000c49947 */ /* 0x000fec0003800000 */
[----:B------:R-:W0:Y:S01]  /*01a0*/  LDC.64 R2, c[0x0][0x380] ;  /* 0x0000e000ff027b82 */ /* 0x000e220000000a00 */
[----:B------:R-:W-:Y:S02]  /*01b0*/  LOP3.LUT R21, R19, 0x7ffffff8, RZ, 0xc0, !PT ;  /* 0x7ffffff813157812 */ /* 0x000fe400078ec0ff */
[----:B------:R-:W-:Y:S02]  /*01c0*/  MOV R24, RZ ;  /* 0x000000ff00187202 */ /* 0x000fe40000000f00 */
[----:B------:R-:W-:Y:S02]  /*01d0*/  MOV R18, R16 ;  /* 0x0000001000127202 */ /* 0x000fe40000000f00 */
[----:B------:R-:W-:Y:S01]  /*01e0*/  IADD3 R22, PT, PT, -R21, RZ, RZ ;  /* 0x000000ff15167210 */ /* 0x000fe20007ffe1ff */
[----:B0-----:R-:W-:-:S03]  /*01f0*/  IMAD.WIDE.U32 R2, R20, 0x4, R2 ;  /* 0x0000000414027825 */ /* 0x001fc600078e0002 */
[----:B------:R-:W-:-:S04]  /*0200*/  IADD3 R4, P1, PT, R2, 0x10, RZ ;  /* 0x0000001002047810 */ /* 0x000fc80007f3e0ff */
[----:B------:R-:W-:-:S09]  /*0210*/  IADD3.X R5, PT, PT, RZ, R3, RZ, P1, !PT ;  /* 0x00000003ff057210 */ /* 0x000fd20000ffe4ff */
.L_x_20:
[----:B------:R-:W0:Y:S01]  /*0220*/  LDC.64 R14, c[0x0][0x388] ;  /* 0x0000e200ff0e7b82 */ /* 0x000e220000000a00 */
[----:B------:R-:W-:Y:S02]  /*0230*/  MOV R2, R4 ;  /* 0x0000000400027202 */ /* 0x000fe40000000f00 */
[----:B------:R-:W-:-:S05]  /*0240*/  MOV R3, R5 ;  /* 0x0000000500037202 */ /* 0x000fca0000000f00 */
[----:B------:R-:W2:Y:S04]  /*0250*/  LDG.E R25, desc[UR4][R2.64+-0x10] ;  /* 0xfffff00402197981 */ /* 0x000ea8000c1e1900 */
[----:B------:R-:W3:Y:S04]  /*0260*/  LDG.E R23, desc[UR4][R2.64+-0xc] ;  /* 0xfffff40402177981 */ /* 0x000ee8000c1e1900 */
[----:B------:R-:W4:Y:S04]  /*0270*/  LDG.E R29, desc[UR4][R2.64+-0x8] ;  /* 0xfffff804021d7981 */ /* 0x000f28000c1e1900 */
[----:B------:R-:W5:Y:S01]  /*0280*/  LDG.E R28, desc[UR4][R2.64+-0x4] ;  /* 0xfffffc04021c7981 */ /* 0x000f62000c1e1900 */
[----:B0-----:R-:W-:-:S05]  /*0290*/  IMAD.WIDE R14, R18, 0x4, R14 ;  /* 0x00000004120e7825 */ /* 0x001fca00078e020e */
[----:B------:R0:W2:Y:S01]  /*02a0*/  LDG.E R26, desc[UR4][R14.64] ;  /* 0x000000040e1a7981 */ /* 0x0000a2000c1e1900 */
[----:B------:R-:W-:-:S04]  /*02b0*/  IMAD.WIDE R12, R17, 0x4, R14 ;  /* 0x00000004110c7825 */ /* 0x000fc800078e020e */
[C---:B------:R-:W-:Y:S02]  /*02c0*/  IMAD.WIDE R4, R17.reuse, 0x4, R12 ;  /* 0x0000000411047825 */ /* 0x040fe400078e020c */
[----:B------:R-:W3:Y:S02]  /*02d0*/  LDG.E R12, desc[UR4][R12.64] ;  /* 0x000000040c0c7981 */ /* 0x000ee4000c1e1900 */
[C---:B------:R-:W-:Y:S02]  /*02e0*/  IMAD.WIDE R8, R17.reuse, 0x4, R4 ;  /* 0x0000000411087825 */ /* 0x040fe400078e0204 */
[----:B------:R-:W4:Y:S02]  /*02f0*/  LDG.E R4, desc[UR4][R4.64] ;  /* 0x0000000404047981 */ /* 0x000f24000c1e1900 */
[C---:B------:R-:W-:Y:S02]  /*0300*/  IMAD.WIDE R6, R17.reuse, 0x4, R8 ;  /* 0x0000000411067825 */ /* 0x040fe400078e0208 */
[----:B------:R-:W5:Y:S02]  /*0310*/  LDG.E R8, desc[UR4][R8.64] ;  /* 0x0000000408087981 */ /* 0x000f64000c1e1900 */
[----:B------:R-:W-:-:S02]  /*0320*/  IMAD.WIDE R10, R17, 0x4, R6 ;  /* 0x00000004110a7825 */ /* 0x000fc400078e0206 */
[----:B------:R-:W5:Y:S04]  /*0330*/  LDG.E R5, desc[UR4][R2.64] ;  /* 0x0000000402057981 */ /* 0x000f68000c1e1900 */
[----:B------:R-:W5:Y:S01]  /*0340*/  LDG.E R6, desc[UR4][R6.64] ;  /* 0x0000000406067981 */ /* 0x000f62000c1e1900 */
[----:B0-----:R-:W-:-:S03]  /*0350*/  IMAD.WIDE R14, R17, 0x4, R10 ;  /* 0x00000004110e7825 */ /* 0x001fc600078e020a */
[----:B------:R-:W5:Y:S04]  /*0360*/  LDG.E R10, desc[UR4][R10.64] ;  /* 0x000000040a0a7981 */ /* 0x000f68000c1e1900 */
[----:B------:R-:W5:Y:S04]  /*0370*/  LDG.E R13, desc[UR4][R14.64] ;  /* 0x000000040e0d7981 */ /* 0x000f68000c1e1900 */
[----:B------:R-:W5:Y:S04]  /*0380*/  LDG.E R7, desc[UR4][R2.64+0x4] ;  /* 0x0000040402077981 */ /* 0x000f68000c1e1900 */
[----:B------:R-:W5:Y:S01]  /*0390*/  LDG.E R9, desc[UR4][R2.64+0xc] ;  /* 0x00000c0402097981 */ /* 0x000f62000c1e1900 */
[----:B--2---:R-:W-:Y:S01]  /*03a0*/  FFMA R26, R25, R26, R24 ;  /* 0x0000001a191a7223 */ /* 0x004fe20000000018 */
[----:B------:R-:W-:-:S02]  /*03b0*/  IMAD.WIDE R24, R17, 0x4, R14 ;  /* 0x0000000411187825 */ /* 0x000fc400078e020e */
[----:B------:R-:W2:Y:S04]  /*03c0*/  LDG.E R14, desc[UR4][R2.64+0x8] ;  /* 0x00000804020e7981 */ /* 0x000ea8000c1e1900 */
[----:B------:R-:W2:Y:S01]  /*03d0*/  LDG.E R24, desc[UR4][R24.64] ;  /* 0x0000000418187981 */ /* 0x000ea2000c1e1900 */
[----:B---3--:R-:W-:Y:S01]  /*03e0*/  FFMA R12, R23, R12, R26 ;  /* 0x0000000c170c7223 */ /* 0x008fe2000000001a */
[----:B------:R-:W-:-:S03]  /*03f0*/  IADD3 R22, PT, PT, R22, 0x8, RZ ;  /* 0x0000000816167810 */ /* 0x000fc60007ffe0ff */
[----:B----4-:R-:W-:Y:S01]  /*0400*/  FFMA R29, R29, R4, R12 ;  /* 0x000000041d1d7223 */ /* 0x010fe2000000000c */
[----:B------:R-:W-:-:S03]  /*0410*/  ISETP.NE.AND P1, PT, R22, RZ, PT ;  /* 0x000000ff1600720c */ /* 0x000fc60003f25270 */
[----:B-----5:R-:W-:Y:S01]  /*0420*/  FFMA R8, R28, R8, R29 ;  /* 0x000000081c087223 */ /* 0x020fe2000000001d */
[----:B------:R-:W-:-:S03]  /*0430*/  IADD3 R4, P2, PT, R2, 0x20, RZ ;  /* 0x0000002002047810 */ /* 0x000fc60007f5e0ff */
[----:B------:R-:W-:Y:S01]  /*0440*/  FFMA R6, R5, R6, R8 ;  /* 0x0000000605067223 */ /* 0x000fe20000000008 */
[----:B------:R-:W-:Y:S02]  /*0450*/  IADD3.X R5, PT, PT, RZ, R3, RZ, P2, !PT ;  /* 0x00000003ff057210 */ /* 0x000fe400017fe4ff */
[----:B------:R-:W-:Y:S01]  /*0460*/  LEA R18, R17, R18, 0x3 ;  /* 0x0000001211127211 */ /* 0x000fe200078e18ff */
[----:B------:R-:W-:-:S04]  /*0470*/  FFMA R7, R7, R10, R6 ;  /* 0x0000000a07077223 */ /* 0x000fc80000000006 */
[----:B--2---:R-:W-:-:S04]  /*0480*/  FFMA R14, R14, R13, R7 ;  /* 0x0000000d0e0e7223 */ /* 0x004fc80000000007 */
[----:B------:R-:W-:Y:S01]  /*0490*/  FFMA R24, R9, R24, R14 ;  /* 0x0000001809187223 */ /* 0x000fe2000000000e */
[----:B------:R-:W-:Y:S06]  /*04a0*/  @P1 BRA `(.L_x_20) ;  /* 0xfffffffc005c1947 */ /* 0x000fec000383ffff */
.L_x_19:
[----:B------:R-:W-:Y:S05]  /*04b0*/  @!P0 BRA `(.L_x_18) ;  /* 0x0000000000fc8947 */ /* 0x000fea0003800000 */
[----:B------:R-:W-:Y:S02]  /*04c0*/  ISETP.GE.U32.AND P1, PT, R27, 0x4, PT ;  /* 0x000000041b00780c */ /* 0x000fe40003f26070 */
[----:B------:R-:W-:-:S04]  /*04d0*/  LOP3.LUT R14, R19, 0x3, RZ, 0xc0, !PT ;  /* 0x00000003130e7812 */ /* 0x000fc800078ec0ff */
[----:B------:R-:W-:-:S07]  /*04e0*/  ISETP.NE.AND P0, PT, R14, RZ, PT ;  /* 0x000000ff0e00720c */ /* 0x000fce0003f05270 */
[----:B------:R-:W-:Y:S06]  /*04f0*/  @!P1 BRA `(.L_x_21) ;  /* 0x00000000006c9947 */ /* 0x000fec0003800000 */
[----:B------:R-:W0:Y:S01]  /*0500*/  LDC.64 R4, c[0x0][0x388] ;  /* 0x0000e200ff047b82 */ /* 0x000e220000000a00 */
[----:B------:R-:W1:Y:S01]  /*0510*/  LDCU.64 UR6, c[0x0][0x380] ;  /* 0x00007000ff0677ac */ /* 0x000e620008000a00 */
[----:B------:R-:W-:Y:S01]  /*0520*/  IMAD R7, R21, R17, R16 ;  /* 0x0000001115077224 */ /* 0x000fe200078e0210 */
[CC--:B------:R-:W-:Y:S02]  /*0530*/  IADD3 R3, PT, PT, R20.reuse, R21.reuse, RZ ;  /* 0x0000001514037210 */ /* 0x0c0fe40007ffe0ff */
[----:B------:R-:W-:-:S03]  /*0540*/  IADD3 R8, P1, PT, R20, R21, RZ ;  /* 0x0000001514087210 */ /* 0x000fc60007f3e0ff */
[----:B------:R-:W2:Y:S01]  /*0550*/  LDC.64 R12, c[0x0][0x380] ;  /* 0x0000e000ff0c7b82 */ /* 0x000ea20000000a00 */
[----:B0-----:R-:W-:-:S04]  /*0560*/  IMAD.WIDE R4, R7, 0x4, R4 ;  /* 0x0000000407047825 */ /* 0x001fc800078e0204 */
[----:B------:R-:W-:Y:S02]  /*0570*/  IMAD.WIDE R6, R17, 0x4, R4 ;  /* 0x0000000411067825 */ /* 0x000fe400078e0204 */
[----:B------:R-:W3:Y:S02]  /*0580*/  LDG.E R4, desc[UR4][R4.64] ;  /* 0x0000000404047981 */ /* 0x000ee4000c1e1900 */
[----:B--2---:R-:W-:Y:S01]  /*0590*/  IMAD.WIDE.U32 R12, R3, 0x4, R12 ;  /* 0x00000004030c7825 */ /* 0x004fe200078e000c */
[----:B------:R-:W-:Y:S02]  /*05a0*/  IADD3.X R3, PT, PT, RZ, RZ, RZ, P1, !PT ;  /* 0x000000ffff037210 */ /* 0x000fe40000ffe4ff */
[----:B-1----:R-:W-:-:S03]  /*05b0*/  LEA R2, P1, R8, UR6, 0x2 ;  /* 0x0000000608027c11 */ /* 0x002fc6000f8210ff */
[----:B------:R-:W3:Y:S01]  /*05c0*/  LDG.E R13, desc[UR4][R12.64] ;  /* 0x000000040c0d7981 */ /* 0x000ee2000c1e1900 */
[----:B------:R-:W-:Y:S01]  /*05d0*/  LEA.HI.X R3, R8, UR7, R3, 0x2, P1 ;  /* 0x0000000708037c11 */ /* 0x000fe200088f1403 */
[C---:B------:R-:W-:Y:S02]  /*05e0*/  IMAD.WIDE R8, R17.reuse, 0x4, R6 ;  /* 0x0000000411087825 */ /* 0x040fe400078e0206 */
[----:B------:R-:W2:Y:S04]  /*05f0*/  LDG.E R6, desc[UR4][R6.64] ;  /* 0x0000000406067981 */ /* 0x000ea8000c1e1900 */
[----:B------:R-:W2:Y:S01]  /*0600*/  LDG.E R15, desc[UR4][R2.64+0x4] ;  /* 0x00000404020f7981 */ /* 0x000ea2000c1e1900 */
[----:B------:R-:W-:-:S03]  /*0610*/  IMAD.WIDE R10, R17, 0x4, R8 ;  /* 0x00000004110a7825 */ /* 0x000fc600078e0208 */
[----:B------:R-:W4:Y:S04]  /*0620*/  LDG.E R22, desc[UR4][R8.64] ;  /* 0x0000000408167981 */ /* 0x000f28000c1e1900 */
[----:B------:R-:W4:Y:S04]  /*0630*/  LDG.E R18, desc[UR4][R2.64+0x8] ;  /* 0x0000080402127981 */ /* 0x000f28000c1e1900 */
[----:B------:R-:W5:Y:S04]  /*0640*/  LDG.E R26, desc[UR4][R2.64+0xc] ;  /* 0x00000c04021a7981 */ /* 0x000f68000c1e1900 */
[----:B------:R-:W5:Y:S01]  /*0650*/  LDG.E R10, desc[UR4][R10.64] ;  /* 0x000000040a0a7981 */ /* 0x000f62000c1e1900 */
[----:B------:R-:W-:Y:S01]  /*0660*/  IADD3 R21, PT, PT, R21, 0x4, RZ ;  /* 0x0000000415157810 */ /* 0x000fe20007ffe0ff */
[----:B---3--:R-:W-:-:S04]  /*0670*/  FFMA R24, R13, R4, R24 ;  /* 0x000000040d187223 */ /* 0x008fc80000000018 */
[----:B--2---:R-:W-:-:S04]  /*0680*/  FFMA R15, R15, R6, R24 ;  /* 0x000000060f0f7223 */ /* 0x004fc80000000018 */
[----:B----4-:R-:W-:-:S04]  /*0690*/  FFMA R15, R18, R22, R15 ;  /* 0x00000016120f7223 */ /* 0x010fc8000000000f */
[----:B-----5:R-:W-:-:S07]  /*06a0*/  FFMA R24, R26, R10, R15 ;  /* 0x0000000a1a187223 */ /* 0x020fce000000000f */
.L_x_21:
[----:B------:R-:W-:Y:S05]  /*06b0*/  @!P0 BRA `(.L_x_18) ;  /* 0x00000000007c8947 */ /* 0x000fea0003800000 */
[----:B------:R-:W-:Y:S01]  /*06c0*/  ISETP.NE.AND P1, PT, R14, 0x1, PT ;  /* 0x000000010e00780c */ /* 0x000fe20003f25270 */
[----:B------:R-:W0:Y:S01]  /*06d0*/  LDC.64 R10, c[0x0][0x380] ;  /* 0x0000e000ff0a7b82 */ /* 0x000e220000000a00 */
[----:B------:R-:W-:-:S04]  /*06e0*/  LOP3.LUT R19, R19, 0x1, RZ, 0xc0, !PT ;  /* 0x0000000113137812 */ /* 0x000fc800078ec0ff */
[----:B------:R-:W-:-:S03]  /*06f0*/  ISETP.NE.U32.AND P0, PT, R19, 0x1, PT ;  /* 0x000000011300780c */ /* 0x000fc60003f05070 */
[----:B------:R-:W1:Y:S04]  /*0700*/  LDC.64 R8, c[0x0][0x388] ;  /* 0x0000e200ff087b82 */ /* 0x000e680000000a00 */
[CC--:B------:R-:W-:Y:S02]  /*0710*/  @P1 IADD3 R13, PT, PT, R20.reuse, R21.reuse, RZ ;  /* 0x00000015140d1210 */ /* 0x0c0fe40007ffe0ff */
[----:B------:R-:W-:Y:S02]  /*0720*/  @P1 IADD3 R12, P2, PT, R20, R21, RZ ;  /* 0x00000015140c1210 */ /* 0x000fe40007f5e0ff */
[----:B------:R-:W2:Y:S02]  /*0730*/  @P1 LDC.64 R2, c[0x0][0x380] ;  /* 0x0000e000ff021b82 */ /* 0x000ea40000000a00 */
[----:B------:R-:W-:-:S06]  /*0740*/  @P1 IADD3.X R14, PT, PT, RZ, RZ, RZ, P2, !PT ;  /* 0x000000ffff0e1210 */ /* 0x000fcc00017fe4ff */
[----:B------:R-:W3:Y:S01]  /*0750*/  LDC.64 R4, c[0x0][0x380] ;  /* 0x0000e000ff047b82 */ /* 0x000ee20000000a00 */
[----:B0-----:R-:W-:-:S04]  /*0760*/  @P1 IMAD.WIDE.U32 R10, R13, 0x4, R10 ;  /* 0x000000040d0a1825 */ /* 0x001fc800078e000a */
[C---:B------:R-:W-:Y:S01]  /*0770*/  @P1 IMAD R13, R21.reuse, R17, R16 ;  /* 0x00000011150d1224 */ /* 0x040fe200078e0210 */
[----:B------:R-:W-:Y:S01]  /*0780*/  @P1 IADD3 R21, PT, PT, R21, 0x2, RZ ;  /* 0x0000000215151810 */ /* 0x000fe20007ffe0ff */
[----:B------:R-:W4:Y:S01]  /*0790*/  @P1 LDG.E R11, desc[UR4][R10.64] ;  /* 0x000000040a0b1981 */ /* 0x000f22000c1e1900 */
[----:B------:R-:W0:Y:S01]  /*07a0*/  LDC.64 R6, c[0x0][0x388] ;  /* 0x0000e200ff067b82 */ /* 0x000e220000000a00 */
[----:B-1----:R-:W-:Y:S01]  /*07b0*/  @P1 IMAD.WIDE R8, R13, 0x4, R8 ;  /* 0x000000040d081825 */ /* 0x002fe200078e0208 */
[----:B------:R-:W-:Y:S02]  /*07c0*/  @!P0 IADD3 R15, PT, PT, R20, R21, RZ ;  /* 0x00000015140f8210 */ /* 0x000fe40007ffe0ff */
[----:B--2---:R-:W-:Y:S01]  /*07d0*/  @P1 LEA R2, P2, R12, R2, 0x2 ;  /* 0x000000020c021211 */ /* 0x004fe200078410ff */
[----:B------:R-:W-:-:S03]  /*07e0*/  @!P0 IMAD R21, R21, R17, R16 ;  /* 0x0000001115158224 */ /* 0x000fc600078e0210 */
[----:B------:R-:W-:Y:S01]  /*07f0*/  @P1 LEA.HI.X R3, R12, R3, R14, 0x2, P2 ;  /* 0x000000030c031211 */ /* 0x000fe200010f140e */
[----:B------:R-:W-:Y:S01]  /*0800*/  @P1 IMAD.WIDE R12, R17, 0x4, R8 ;  /* 0x00000004110c1825 */ /* 0x000fe200078e0208 */
[----:B------:R-:W4:Y:S03]  /*0810*/  @P1 LDG.E R14, desc[UR4][R8.64] ;  /* 0x00000004080e1981 */ /* 0x000f26000c1e1900 */
[----:B---3--:R-:W-:Y:S01]  /*0820*/  @!P0 IMAD.WIDE.U32 R4, R15, 0x4, R4 ;  /* 0x000000040f048825 */ /* 0x008fe200078e0004 */
[----:B------:R-:W2:Y:S04]  /*0830*/  @P1 LDG.E R2, desc[UR4][R2.64+0x4] ;  /* 0x0000040402021981 */ /* 0x000ea8000c1e1900 */
[----:B------:R-:W2:Y:S01]  /*0840*/  @P1 LDG.E R12, desc[UR4][R12.64] ;  /* 0x000000040c0c1981 */ /* 0x000ea2000c1e1900 */
[----:B0-----:R-:W-:-:S03]  /*0850*/  @!P0 IMAD.WIDE R6, R21, 0x4, R6 ;  /* 0x0000000415068825 */ /* 0x001fc600078e0206 */
[----:B------:R-:W3:Y:S04]  /*0860*/  @!P0 LDG.E R5, desc[UR4][R4.64] ;  /* 0x0000000404058981 */ /* 0x000ee8000c1e1900 */
[----:B------:R-:W3:Y:S01]  /*0870*/  @!P0 LDG.E R6, desc[UR4][R6.64] ;  /* 0x0000000406068981 */ /* 0x000ee2000c1e1900 */
[----:B----4-:R-:W-:-:S04]  /*0880*/  @P1 FFMA R11, R11, R14, R24 ;  /* 0x0000000e0b0b1223 */ /* 0x010fc80000000018 */
[----:B--2---:R-:W-:-:S04]  /*0890*/  @P1 FFMA R24, R2, R12, R11 ;  /* 0x0000000c02181223 */ /* 0x004fc8000000000b */
[----:B---3--:R-:W-:-:S07]  /*08a0*/  @!P0 FFMA R24, R5, R6, R24 ;  /* 0x0000000605188223 */ /* 0x008fce0000000018 */
.L_x_18:
[----:B------:R-:W0:Y:S08]  /*08b0*/  LDC.64 R2, c[0x0][0x390] ;  /* 0x0000e400ff027b82 */ /* 0x000e300000000a00 */
[----:B------:R-:W1:Y:S01]  /*08c0*/  LDC.64 R4, c[0x0][0x398] ;  /* 0x0000e600ff047b82 */ /* 0x000e620000000a00 */
[----:B0-----:R-:W-:-:S06]  /*08d0*/  IMAD.WIDE R2, R16, 0x4, R2 ;  /* 0x0000000410027825 */ /* 0x001fcc00078e0202 */
[----:B------:R-:W2:Y:S01]  /*08e0*/  LDG.E R3, desc[UR4][R2.64] ;  /* 0x0000000402037981 */ /* 0x000ea2000c1e1900 */
[----:B------:R-:W-:-:S04]  /*08f0*/  IMAD R17, R0, R17, R16 ;  /* 0x0000001100117224 */ /* 0x000fc800078e0210 */
[----:B-1----:R-:W-:-:S04]  /*0900*/  IMAD.WIDE R4, R17, 0x4, R4 ;  /* 0x0000000411047825 */ /* 0x002fc800078e0204 */
[----:B--2---:R-:W-:-:S05]  /*0910*/  FADD R7, R3, R24 ;  /* 0x0000001803077221 */ /* 0x004fca0000000000 */
[----:B------:R-:W-:Y:S01]  /*0920*/  STG.E desc[UR4][R4.64], R7 ;  /* 0x0000000704007986 */ /* 0x000fe2000c101904 */
[----:B------:R-:W-:Y:S05]  /*0930*/  EXIT ;  /* 0x000000000000794d */ /* 0x000fea0003800000 */
.L_x_22:
        /* <DEDUP_REMOVED lines=12> */
.L_x_25:


//--------------------- .nv.shared.reserved.0     --------------------------
	.section	.nv.shared.reserved.0,"aw",@nobits
	.weak		__nv_reservedSMEM_offset_0_alias
	.size		__nv_reservedSMEM_offset_0_alias, 0, 64
	.other		__nv_reservedSMEM_offset_0_alias,@"STO_CUDA_RESERVED_SHARED STV_DEFAULT"
__nv_reservedSMEM_offset_0_alias:
	.zero		0
	.zero		64


//--------------------- .nv.constant0._Z25gradientPropagationKernelPfS_S_iii --------------------------
	.section	.nv.constant0._Z25gradientPropagationKernelPfS_S_iii,"a",@progbits
	.sectionflags	@""
	.align	4
.nv.constant0._Z25gradientPropagationKernelPfS_S_iii:
	.zero		932


//--------------------- .nv.constant0._Z19denseBackwardKernelPfS_S_S_iii --------------------------
	.section	.nv.constant0._Z19denseBackwardKernelPfS_S_S_iii,"a",@progbits
	.sectionflags	@""
	.align	4
.nv.constant0._Z19denseBackwardKernelPfS_S_S_iii:
	.zero		940


//--------------------- .nv.constant0._Z18denseForwardKernelPfS_S_S_iii --------------------------
	.section	.nv.constant0._Z18denseForwardKernelPfS_S_S_iii,"a",@progbits
	.sectionflags	@""
	.align	4
.nv.constant0._Z18denseForwardKernelPfS_S_S_iii:
	.zero		940


//--------------------- SYMBOLS --------------------------

	.type		.nv.reservedSmem.offset0,@object
	.size		.nv.reservedSmem.offset0,0x4
